// auto-generated by cutlass_sweep.gemm — config: {"arch": "sm_100", "cluster_m": 1, "cluster_n": 1, "dtype": "bf16", "dtype_b": "bf16", "layout": "nt", "stages": 0, "tile_k": 128, "tile_m": 64, "tile_n": 16}
#include "cutlass/cutlass.h"
#include "cutlass/gemm/collective/collective_builder.hpp"
#include "cutlass/gemm/device/gemm_universal_adapter.h"
#include "cutlass/gemm/kernel/gemm_universal.hpp"
#include "cutlass/epilogue/collective/collective_builder.hpp"

using ElemA = cutlass::bfloat16_t;
using ElemB = cutlass::bfloat16_t;
using ElemCD = cutlass::bfloat16_t;
using Acc  = float;
using TileShape    = cute::Shape<cute::_64, cute::_16, cute::_128>;
using ClusterShape = cute::Shape<cute::_1, cute::_1, cute::_1>;

using CollectiveEpilogue = typename cutlass::epilogue::collective::CollectiveBuilder<
    cutlass::arch::Sm100, cutlass::arch::OpClassTensorOp,
    TileShape, ClusterShape,
    cutlass::epilogue::collective::EpilogueTileAuto,
    Acc, Acc,
    ElemCD, cutlass::layout::RowMajor, 128 / cutlass::sizeof_bits<ElemCD>::value,
    ElemCD, cutlass::layout::RowMajor, 128 / cutlass::sizeof_bits<ElemCD>::value,
    cutlass::epilogue::collective::EpilogueScheduleAuto
  >::CollectiveOp;

using CollectiveMainloop = typename cutlass::gemm::collective::CollectiveBuilder<
    cutlass::arch::Sm100, cutlass::arch::OpClassTensorOp,
    ElemA, cutlass::layout::RowMajor, 128 / cutlass::sizeof_bits<ElemA>::value,
    ElemB, cutlass::layout::ColumnMajor, 128 / cutlass::sizeof_bits<ElemB>::value,
    Acc,
    TileShape, ClusterShape,
    cutlass::gemm::collective::StageCountAutoCarveout<static_cast<int>(sizeof(typename CollectiveEpilogue::SharedStorage))>,
    cutlass::gemm::collective::KernelScheduleAuto
  >::CollectiveOp;

using GemmKernel = cutlass::gemm::kernel::GemmUniversal<
    cute::Shape<int,int,int,int>,
    CollectiveMainloop,
    CollectiveEpilogue
>;
using Gemm = cutlass::gemm::device::GemmUniversalAdapter<GemmKernel>;

// Force the device kernel symbol into the cubin without needing a host main.
auto* _anchor = &cutlass::device_kernel<GemmKernel>;


// ===== COMPILED SASS (sm_100a) =====

	.target	sm_100a

	.elftype	@"ET_EXEC"


//--------------------- .note.nv.tkinfo           --------------------------
	.section	.note.nv.tkinfo,"",@"SHT_NOTE"
	.sectionflags	@"SHF_NOTE_NV_TKINFO"
	.tkinfo
        /*0018*/ 	.word	0x00000002
        /*0030*/ 	.string	""
        /*0030*/ 	.string	"ptxas"
        /*0030*/ 	.string	"Cuda compilation tools, release 13.0, V13.0.88"
        /*0030*/ 	.string	"Build cuda_13.0.r13.0/compiler.36424714_0"
        /*0030*/ 	.string	"-arch sm_100a -m 64 "



//--------------------- .note.nv.cuinfo           --------------------------
	.section	.note.nv.cuinfo,"",@"SHT_NOTE"
	.sectionflags	@"SHF_NOTE_NV_CUINFO"
        /*0018*/ 	.short	0x0002
        /*001a*/ 	.short	0x0064
        /*001c*/ 	.short	0x0082
	.zero		2


//--------------------- .nv.info                  --------------------------
	.section	.nv.info,"",@"SHT_CUDA_INFO"
	.align	4


	//----- nvinfo : EIATTR_REGCOUNT
	.align		4
        /*0000*/ 	.byte	0x04, 0x2f
        /*0002*/ 	.short	(.L_19 - .L_18)
	.align		4
.L_18:
        /*0004*/ 	.word	index@(_ZN7cutlass13device_kernelINS_4gemm6kernel13GemmUniversalIN4cute5tupleIJiiiiEEENS1_10collective13CollectiveMmaINS1_35MainloopSm100TmaUmmaWarpSpecializedILi11ELi2ELi4ENS5_IJNS4_1CILi1EEESB_SB_EEEEENS5_IJNSA_ILi64EEENSA_ILi16EEENSA_ILi128EEEEEENS_10bfloat16_tENS5_IJlSB_lEEESI_SJ_NS4_8TiledMMAINS4_8MMA_AtomIJNS4_20SM100_MMA_F16BF16_SSISI_SI_fLi64ELi16ELNS4_4UMMA5MajorE0ELSO_0ELNSN_7ScaleInE0ELSP_0EEEEEENS4_6LayoutISC_NS5_IJNSA_ILi0EEEST_ST_EEEEENS5_IJNS4_10UnderscoreESW_SW_EEEEENS4_13SM90_TMA_LOADENS4_14ComposedLayoutINS4_7SwizzleILi3ELi4ELi3EEENS4_18smem_ptr_flag_bitsILi16EEENSS_INS5_IJNSA_ILi8EEESE_EEENS5_IJSE_SB_EEEEEEEvNS4_8identityESZ_S19_vS1A_EENS_8epilogue10collective18CollectiveEpilogueINS1C_23Sm100TmaWarpSpecializedILi2ELi1ELi8ELb1ELb0EEEJSH_NS5_IJNSS_ISE_SB_EENSS_ISF_SB_EEEEESI_SJ_SI_SJ_NS1C_6fusion15FusionCallbacksIS1G_NS1K_17LinearCombinationISI_fSI_fLNS_15FloatRoundStyleE2EEESH_S1J_JEEENS4_5SM1004TMEM4LOAD26SM100_TMEM_LOAD_16dp256b2xESZ_NS10_INS11_ILi1ELi4ELi3EEES14_NSS_INS5_IJS15_SF_EEENS5_IJSF_SB_EEEEEEENS4_17SM75_U32x4_LDSM_NENS4_14SM90_TMA_STOREES1Y_NS4_17SM90_U32x4_STSM_NENS4_39AutoVectorizingCopyWithAssumedAlignmentILi128EEEEEEvvEEEEvNT_6ParamsE)
        /*0008*/ 	.word	0x00000046


	//----- nvinfo : EIATTR_FRAME_SIZE
	.align		4
.L_19:
        /*000c*/ 	.byte	0x04, 0x11
        /*000e*/ 	.short	(.L_21 - .L_20)
	.align		4
.L_20:
        /*0010*/ 	.word	index@($__internal_2_$__cuda_sm10x_tcgen05_guardrail_trap_unallocated_columns_being_dealloced)
        /*0014*/ 	.word	0x00000000


	//----- nvinfo : EIATTR_FRAME_SIZE
	.align		4
.L_21:
        /*0018*/ 	.byte	0x04, 0x11
        /*001a*/ 	.short	(.L_23 - .L_22)
	.align		4
.L_22:
        /*001c*/ 	.word	index@($__internal_1_$__cuda_sm10x_tcgen05_guardrail_trap_phase_invalid_during_alloc)
        /*0020*/ 	.word	0x00000000


	//----- nvinfo : EIATTR_FRAME_SIZE
	.align		4
.L_23:
        /*0024*/ 	.byte	0x04, 0x11
        /*0026*/ 	.short	(.L_25 - .L_24)
	.align		4
.L_24:
        /*0028*/ 	.word	index@($__internal_0_$__cuda_sm10x_tcgen05_guardrail_trap_col_being_dealloced_not_returned_by_alloc)
        /*002c*/ 	.word	0x00000000


	//----- nvinfo : EIATTR_FRAME_SIZE
	.align		4
.L_25:
        /*0030*/ 	.byte	0x04, 0x11
        /*0032*/ 	.short	(.L_27 - .L_26)
	.align		4
.L_26:
        /*0034*/ 	.word	index@(_ZN7cutlass13device_kernelINS_4gemm6kernel13GemmUniversalIN4cute5tupleIJiiiiEEENS1_10collective13CollectiveMmaINS1_35MainloopSm100TmaUmmaWarpSpecializedILi11ELi2ELi4ENS5_IJNS4_1CILi1EEESB_SB_EEEEENS5_IJNSA_ILi64EEENSA_ILi16EEENSA_ILi128EEEEEENS_10bfloat16_tENS5_IJlSB_lEEESI_SJ_NS4_8TiledMMAINS4_8MMA_AtomIJNS4_20SM100_MMA_F16BF16_SSISI_SI_fLi64ELi16ELNS4_4UMMA5MajorE0ELSO_0ELNSN_7ScaleInE0ELSP_0EEEEEENS4_6LayoutISC_NS5_IJNSA_ILi0EEEST_ST_EEEEENS5_IJNS4_10UnderscoreESW_SW_EEEEENS4_13SM90_TMA_LOADENS4_14ComposedLayoutINS4_7SwizzleILi3ELi4ELi3EEENS4_18smem_ptr_flag_bitsILi16EEENSS_INS5_IJNSA_ILi8EEESE_EEENS5_IJSE_SB_EEEEEEEvNS4_8identityESZ_S19_vS1A_EENS_8epilogue10collective18CollectiveEpilogueINS1C_23Sm100TmaWarpSpecializedILi2ELi1ELi8ELb1ELb0EEEJSH_NS5_IJNSS_ISE_SB_EENSS_ISF_SB_EEEEESI_SJ_SI_SJ_NS1C_6fusion15FusionCallbacksIS1G_NS1K_17LinearCombinationISI_fSI_fLNS_15FloatRoundStyleE2EEESH_S1J_JEEENS4_5SM1004TMEM4LOAD26SM100_TMEM_LOAD_16dp256b2xESZ_NS10_INS11_ILi1ELi4ELi3EEES14_NSS_INS5_IJS15_SF_EEENS5_IJSF_SB_EEEEEEENS4_17SM75_U32x4_LDSM_NENS4_14SM90_TMA_STOREES1Y_NS4_17SM90_U32x4_STSM_NENS4_39AutoVectorizingCopyWithAssumedAlignmentILi128EEEEEEvvEEEEvNT_6ParamsE)
        /*0038*/ 	.word	0x00000000


	//----- nvinfo : EIATTR_MIN_STACK_SIZE
	.align		4
.L_27:
        /*003c*/ 	.byte	0x04, 0x12
        /*003e*/ 	.short	(.L_29 - .L_28)
	.align		4
.L_28:
        /*0040*/ 	.word	index@(_ZN7cutlass13device_kernelINS_4gemm6kernel13GemmUniversalIN4cute5tupleIJiiiiEEENS1_10collective13CollectiveMmaINS1_35MainloopSm100TmaUmmaWarpSpecializedILi11ELi2ELi4ENS5_IJNS4_1CILi1EEESB_SB_EEEEENS5_IJNSA_ILi64EEENSA_ILi16EEENSA_ILi128EEEEEENS_10bfloat16_tENS5_IJlSB_lEEESI_SJ_NS4_8TiledMMAINS4_8MMA_AtomIJNS4_20SM100_MMA_F16BF16_SSISI_SI_fLi64ELi16ELNS4_4UMMA5MajorE0ELSO_0ELNSN_7ScaleInE0ELSP_0EEEEEENS4_6LayoutISC_NS5_IJNSA_ILi0EEEST_ST_EEEEENS5_IJNS4_10UnderscoreESW_SW_EEEEENS4_13SM90_TMA_LOADENS4_14ComposedLayoutINS4_7SwizzleILi3ELi4ELi3EEENS4_18smem_ptr_flag_bitsILi16EEENSS_INS5_IJNSA_ILi8EEESE_EEENS5_IJSE_SB_EEEEEEEvNS4_8identityESZ_S19_vS1A_EENS_8epilogue10collective18CollectiveEpilogueINS1C_23Sm100TmaWarpSpecializedILi2ELi1ELi8ELb1ELb0EEEJSH_NS5_IJNSS_ISE_SB_EENSS_ISF_SB_EEEEESI_SJ_SI_SJ_NS1C_6fusion15FusionCallbacksIS1G_NS1K_17LinearCombinationISI_fSI_fLNS_15FloatRoundStyleE2EEESH_S1J_JEEENS4_5SM1004TMEM4LOAD26SM100_TMEM_LOAD_16dp256b2xESZ_NS10_INS11_ILi1ELi4ELi3EEES14_NSS_INS5_IJS15_SF_EEENS5_IJSF_SB_EEEEEEENS4_17SM75_U32x4_LDSM_NENS4_14SM90_TMA_STOREES1Y_NS4_17SM90_U32x4_STSM_NENS4_39AutoVectorizingCopyWithAssumedAlignmentILi128EEEEEEvvEEEEvNT_6ParamsE)
        /*0044*/ 	.word	0x00000000
.L_29:


//--------------------- .nv.compat                --------------------------
	.section	.nv.compat,"",@"SHT_CUDA_COMPAT_INFO"
	.align	4
        /*0000*/ 	.byte	0x02, 0x09, 0x01, 0x00, 0x02, 0x02, 0x02, 0x00, 0x02, 0x05, 0x05, 0x00, 0x03, 0x07, 0x01, 0x01
        /*0010*/ 	.byte	0x02, 0x03, 0x01, 0x00, 0x02, 0x06, 0x01, 0x00, 0x04, 0x0b, 0x08, 0x00, 0x09, 0x00, 0x00, 0x00
        /*0020*/ 	.byte	0x00, 0x00, 0x00, 0x00


//--------------------- .nv.info._ZN7cutlass13device_kernelINS_4gemm6kernel13GemmUniversalIN4cute5tupleIJiiiiEEENS1_10collective13CollectiveMmaINS1_35MainloopSm100TmaUmmaWarpSpecializedILi11ELi2ELi4ENS5_IJNS4_1CILi1EEESB_SB_EEEEENS5_IJNSA_ILi64EEENSA_ILi16EEENSA_ILi128EEEEEENS_10bfloat16_tENS5_IJlSB_lEEESI_SJ_NS4_8TiledMMAINS4_8MMA_AtomIJNS4_20SM100_MMA_F16BF16_SSISI_SI_fLi64ELi16ELNS4_4UMMA5MajorE0ELSO_0ELNSN_7ScaleInE0ELSP_0EEEEEENS4_6LayoutISC_NS5_IJNSA_ILi0EEEST_ST_EEEEENS5_IJNS4_10UnderscoreESW_SW_EEEEENS4_13SM90_TMA_LOADENS4_14ComposedLayoutINS4_7SwizzleILi3ELi4ELi3EEENS4_18smem_ptr_flag_bitsILi16EEENSS_INS5_IJNSA_ILi8EEESE_EEENS5_IJSE_SB_EEEEEEEvNS4_8identityESZ_S19_vS1A_EENS_8epilogue10collective18CollectiveEpilogueINS1C_23Sm100TmaWarpSpecializedILi2ELi1ELi8ELb1ELb0EEEJSH_NS5_IJNSS_ISE_SB_EENSS_ISF_SB_EEEEESI_SJ_SI_SJ_NS1C_6fusion15FusionCallbacksIS1G_NS1K_17LinearCombinationISI_fSI_fLNS_15FloatRoundStyleE2EEESH_S1J_JEEENS4_5SM1004TMEM4LOAD26SM100_TMEM_LOAD_16dp256b2xESZ_NS10_INS11_ILi1ELi4ELi3EEES14_NSS_INS5_IJS15_SF_EEENS5_IJSF_SB_EEEEEEENS4_17SM75_U32x4_LDSM_NENS4_14SM90_TMA_STOREES1Y_NS4_17SM90_U32x4_STSM_NENS4_39AutoVectorizingCopyWithAssumedAlignmentILi128EEEEEEvvEEEEvNT_6ParamsE --------------------------
	.section	.nv.info._ZN7cutlass13device_kernelINS_4gemm6kernel13GemmUniversalIN4cute5tupleIJiiiiEEENS1_10collective13CollectiveMmaINS1_35MainloopSm100TmaUmmaWarpSpecializedILi11ELi2ELi4ENS5_IJNS4_1CILi1EEESB_SB_EEEEENS5_IJNSA_ILi64EEENSA_ILi16EEENSA_ILi128EEEEEENS_10bfloat16_tENS5_IJlSB_lEEESI_SJ_NS4_8TiledMMAINS4_8MMA_AtomIJNS4_20SM100_MMA_F16BF16_SSISI_SI_fLi64ELi16ELNS4_4UMMA5MajorE0ELSO_0ELNSN_7ScaleInE0ELSP_0EEEEEENS4_6LayoutISC_NS5_IJNSA_ILi0EEEST_ST_EEEEENS5_IJNS4_10UnderscoreESW_SW_EEEEENS4_13SM90_TMA_LOADENS4_14ComposedLayoutINS4_7SwizzleILi3ELi4ELi3EEENS4_18smem_ptr_flag_bitsILi16EEENSS_INS5_IJNSA_ILi8EEESE_EEENS5_IJSE_SB_EEEEEEEvNS4_8identityESZ_S19_vS1A_EENS_8epilogue10collective18CollectiveEpilogueINS1C_23Sm100TmaWarpSpecializedILi2ELi1ELi8ELb1ELb0EEEJSH_NS5_IJNSS_ISE_SB_EENSS_ISF_SB_EEEEESI_SJ_SI_SJ_NS1C_6fusion15FusionCallbacksIS1G_NS1K_17LinearCombinationISI_fSI_fLNS_15FloatRoundStyleE2EEESH_S1J_JEEENS4_5SM1004TMEM4LOAD26SM100_TMEM_LOAD_16dp256b2xESZ_NS10_INS11_ILi1ELi4ELi3EEES14_NSS_INS5_IJS15_SF_EEENS5_IJSF_SB_EEEEEEENS4_17SM75_U32x4_LDSM_NENS4_14SM90_TMA_STOREES1Y_NS4_17SM90_U32x4_STSM_NENS4_39AutoVectorizingCopyWithAssumedAlignmentILi128EEEEEEvvEEEEvNT_6ParamsE,"",@"SHT_CUDA_INFO"
	.sectionflags	@""
	.align	4


	//----- nvinfo : EIATTR_CUDA_API_VERSION
	.align		4
        /*0000*/ 	.byte	0x04, 0x37
        /*0002*/ 	.short	(.L_31 - .L_30)
.L_30:
        /*0004*/ 	.word	0x00000082


	//----- nvinfo : EIATTR_KPARAM_INFO
	.align		4
.L_31:
        /*0008*/ 	.byte	0x04, 0x17
        /*000a*/ 	.short	(.L_33 - .L_32)
.L_32:
        /*000c*/ 	.word	0x00000000
        /*0010*/ 	.short	0x0000
        /*0012*/ 	.short	0x0000
        /*0014*/ 	.byte	0x00, 0xf0, 0x01, 0x20


	//----- nvinfo : EIATTR_AT_ENTRY_FRAGMENTS
	.align		4
.L_33:
        /*0018*/ 	.byte	0x04, 0x4f
        /*001a*/ 	.short	(.L_35 - .L_34)


	//   ....[0]....
.L_34:
        /*001c*/ 	.word	0x00000006


	//----- nvinfo : EIATTR_RESERVED_SMEM_USED
	.align		4
.L_35:
        /*0020*/ 	.byte	0x01, 0x41
	.zero		2


	//----- nvinfo : EIATTR_SPARSE_MMA_MASK
	.align		4
        /*0024*/ 	.byte	0x03, 0x50
        /*0026*/ 	.short	0x0000


	//----- nvinfo : EIATTR_TCGEN05_1CTA_USED
	.align		4
        /*0028*/ 	.byte	0x01, 0x51
	.zero		2


	//----- nvinfo : EIATTR_MAXREG_COUNT
	.align		4
        /*002c*/ 	.byte	0x03, 0x1b
        /*002e*/ 	.short	0x00ff


	//----- nvinfo : EIATTR_NUM_BARRIERS
	.align		4
        /*0030*/ 	.byte	0x02, 0x4c
        /*0032*/ 	.byte	0x07
	.zero		1


	//----- nvinfo : EIATTR_EXTERNS
	.align		4
        /*0034*/ 	.byte	0x04, 0x0f
        /*0036*/ 	.short	(.L_37 - .L_36)


	//   ....[0]....
	.align		4
.L_36:
        /*0038*/ 	.word	index@(__assertfail)


	//----- nvinfo : EIATTR_MERCURY_ISA_VERSION
	.align		4
.L_37:
        /*003c*/ 	.byte	0x03, 0x5f
        /*003e*/ 	.short	0x0101


	//----- nvinfo : EIATTR_INT_WARP_WIDE_INSTR_OFFSETS
	.align		4
        /*0040*/ 	.byte	0x04, 0x31
        /*0042*/ 	.short	(.L_39 - .L_38)


	//   ....[0]....
.L_38:
        /*0044*/ 	.word	0x00002010


	//   ....[1]....
        /*0048*/ 	.word	0x00004060


	//   ....[2]....
        /*004c*/ 	.word	0x00004090


	//   ....[3]....
        /*0050*/ 	.word	0x000040e0


	//   ....[4]....
        /*0054*/ 	.word	0x00004ac0


	//   ....[5]....
        /*0058*/ 	.word	0x00004c00


	//----- nvinfo : EIATTR_COOP_GROUP_MASK_REGIDS
	.align		4
.L_39:
        /*005c*/ 	.byte	0x04, 0x29
        /*005e*/ 	.short	(.L_41 - .L_40)


	//   ....[0]....
.L_40:
        /*0060*/ 	.word	0xffffffff


	//   ....[1]....
        /*0064*/ 	.word	0xffffffff


	//   ....[2]....
        /*0068*/ 	.word	0xffffffff


	//   ....[3]....
        /*006c*/ 	.word	0xffffffff


	//   ....[4]....
        /*0070*/ 	.word	0xffffffff


	//   ....[5]....
        /*0074*/ 	.word	0xffffffff


	//   ....[6]....
        /*0078*/ 	.word	0xffffffff


	//   ....[7]....
        /*007c*/ 	.word	0xffffffff


	//   ....[8]....
        /*0080*/ 	.word	0xffffffff


	//   ....[9]....
        /*0084*/ 	.word	0xffffffff


	//   ....[10]....
        /*0088*/ 	.word	0xffffffff


	//   ....[11]....
        /*008c*/ 	.word	0xffffffff


	//   ....[12]....
        /*0090*/ 	.word	0xffffffff


	//----- nvinfo : EIATTR_COOP_GROUP_INSTR_OFFSETS
	.align		4
.L_41:
        /*0094*/ 	.byte	0x04, 0x28
        /*0096*/ 	.short	(.L_43 - .L_42)


	//   ....[0]....
.L_42:
        /*0098*/ 	.word	0x00000090


	//   ....[1]....
        /*009c*/ 	.word	0x000004d0


	//   ....[2]....
        /*00a0*/ 	.word	0x00000750


	//   ....[3]....
        /*00a4*/ 	.word	0x000008b0


	//   ....[4]....
        /*00a8*/ 	.word	0x000009b0


	//   ....[5]....
        /*00ac*/ 	.word	0x00000b20


	//   ....[6]....
        /*00b0*/ 	.word	0x00000cc0


	//   ....[7]....
        /*00b4*/ 	.word	0x00001ef0


	//   ....[8]....
        /*00b8*/ 	.word	0x000030c0


	//   ....[9]....
        /*00bc*/ 	.word	0x000032d0


	//   ....[10]....
        /*00c0*/ 	.word	0x00003300


	//   ....[11]....
        /*00c4*/ 	.word	0x00003f50


	//   ....[12]....
        /*00c8*/ 	.word	0x00004180


	//----- nvinfo : EIATTR_VRC_CTA_INIT_COUNT
	.align		4
.L_43:
        /*00cc*/ 	.byte	0x02, 0x4a
        /*00ce*/ 	.byte	0x80
	.zero		1


	//----- nvinfo : EIATTR_SYSCALL_OFFSETS
	.align		4
        /*00d0*/ 	.byte	0x04, 0x46
        /*00d2*/ 	.short	(.L_45 - .L_44)


	//   ....[0]....
.L_44:
        /*00d4*/ 	.word	0x000056e0


	//   ....[1]....
        /*00d8*/ 	.word	0x000057d0


	//   ....[2]....
        /*00dc*/ 	.word	0x00005e90


	//----- nvinfo : EIATTR_MBARRIER_INSTR_OFFSETS
	.align		4
.L_45:
        /*00e0*/ 	.byte	0x04, 0x39
        /*00e2*/ 	.short	(.L_47 - .L_46)


	//   ....[0]....
.L_46:
        /*00e4*/ 	.word	0x000005d0
        /*00e8*/ 	.word	0x000000ff
        /*00ec*/ 	.word	0x00000000
        /*00f0*/ 	.short	0x0100
        /*00f2*/ 	.byte	0x05
	.zero		1


	//   ....[1]....
        /*00f4*/ 	.word	0x000005e0
        /*00f8*/ 	.word	0x000000ff
        /*00fc*/ 	.word	0x00000058
        /*0100*/ 	.short	0x0100
        /*0102*/ 	.byte	0x05
	.zero		1


	//   ....[2]....
        /*0104*/ 	.word	0x000005f0
        /*0108*/ 	.word	0x000000ff
        /*010c*/ 	.word	0x00000008
        /*0110*/ 	.short	0x0100
        /*0112*/ 	.byte	0x05
	.zero		1


	//   ....[3]....
        /*0114*/ 	.word	0x00000600
        /*0118*/ 	.word	0x000000ff
        /*011c*/ 	.word	0x00000060
        /*0120*/ 	.short	0x0100
        /*0122*/ 	.byte	0x05
	.zero		1


	//   ....[4]....
        /*0124*/ 	.word	0x00000610
        /*0128*/ 	.word	0x000000ff
        /*012c*/ 	.word	0x00000010
        /*0130*/ 	.short	0x0100
        /*0132*/ 	.byte	0x05
	.zero		1


	//   ....[5]....
        /*0134*/ 	.word	0x00000620
        /*0138*/ 	.word	0x000000ff
        /*013c*/ 	.word	0x00000068
        /*0140*/ 	.short	0x0100
        /*0142*/ 	.byte	0x05
	.zero		1


	//   ....[6]....
        /*0144*/ 	.word	0x00000630
        /*0148*/ 	.word	0x000000ff
        /*014c*/ 	.word	0x00000018
        /*0150*/ 	.short	0x0100
        /*0152*/ 	.byte	0x05
	.zero		1


	//   ....[7]....
        /*0154*/ 	.word	0x00000640
        /*0158*/ 	.word	0x000000ff
        /*015c*/ 	.word	0x00000070
        /*0160*/ 	.short	0x0100
        /*0162*/ 	.byte	0x05
	.zero		1


	//   ....[8]....
        /*0164*/ 	.word	0x00000650
        /*0168*/ 	.word	0x000000ff
        /*016c*/ 	.word	0x00000020
        /*0170*/ 	.short	0x0100
        /*0172*/ 	.byte	0x05
	.zero		1


	//   ....[9]....
        /*0174*/ 	.word	0x00000660
        /*0178*/ 	.word	0x000000ff
        /*017c*/ 	.word	0x00000078
        /*0180*/ 	.short	0x0100
        /*0182*/ 	.byte	0x05
	.zero		1


	//   ....[10]....
        /*0184*/ 	.word	0x00000670
        /*0188*/ 	.word	0x000000ff
        /*018c*/ 	.word	0x00000028
        /*0190*/ 	.short	0x0100
        /*0192*/ 	.byte	0x05
	.zero		1


	//   ....[11]....
        /*0194*/ 	.word	0x00000680
        /*0198*/ 	.word	0x000000ff
        /*019c*/ 	.word	0x00000080
        /*01a0*/ 	.short	0x0100
        /*01a2*/ 	.byte	0x05
	.zero		1


	//   ....[12]....
        /*01a4*/ 	.word	0x00000690
        /*01a8*/ 	.word	0x000000ff
        /*01ac*/ 	.word	0x00000030
        /*01b0*/ 	.short	0x0100
        /*01b2*/ 	.byte	0x05
	.zero		1


	//   ....[13]....
        /*01b4*/ 	.word	0x000006a0
        /*01b8*/ 	.word	0x000000ff
        /*01bc*/ 	.word	0x00000088
        /*01c0*/ 	.short	0x0100
        /*01c2*/ 	.byte	0x05
	.zero		1


	//   ....[14]....
        /*01c4*/ 	.word	0x000006b0
        /*01c8*/ 	.word	0x000000ff
        /*01cc*/ 	.word	0x00000038
        /*01d0*/ 	.short	0x0100
        /*01d2*/ 	.byte	0x05
	.zero		1


	//   ....[15]....
        /*01d4*/ 	.word	0x000006c0
        /*01d8*/ 	.word	0x000000ff
        /*01dc*/ 	.word	0x00000090
        /*01e0*/ 	.short	0x0100
        /*01e2*/ 	.byte	0x05
	.zero		1


	//   ....[16]....
        /*01e4*/ 	.word	0x000006d0
        /*01e8*/ 	.word	0x000000ff
        /*01ec*/ 	.word	0x00000040
        /*01f0*/ 	.short	0x0100
        /*01f2*/ 	.byte	0x05
	.zero		1


	//   ....[17]....
        /*01f4*/ 	.word	0x000006e0
        /*01f8*/ 	.word	0x000000ff
        /*01fc*/ 	.word	0x00000098
        /*0200*/ 	.short	0x0100
        /*0202*/ 	.byte	0x05
	.zero		1


	//   ....[18]....
        /*0204*/ 	.word	0x000006f0
        /*0208*/ 	.word	0x000000ff
        /*020c*/ 	.word	0x00000048
        /*0210*/ 	.short	0x0100
        /*0212*/ 	.byte	0x05
	.zero		1


	//   ....[19]....
        /*0214*/ 	.word	0x00000700
        /*0218*/ 	.word	0x000000ff
        /*021c*/ 	.word	0x000000a0
        /*0220*/ 	.short	0x0100
        /*0222*/ 	.byte	0x05
	.zero		1


	//   ....[20]....
        /*0224*/ 	.word	0x00000710
        /*0228*/ 	.word	0x000000ff
        /*022c*/ 	.word	0x00000050
        /*0230*/ 	.short	0x0100
        /*0232*/ 	.byte	0x05
	.zero		1


	//   ....[21]....
        /*0234*/ 	.word	0x00000720
        /*0238*/ 	.word	0x000000ff
        /*023c*/ 	.word	0x000000a8
        /*0240*/ 	.short	0x0100
        /*0242*/ 	.byte	0x05
	.zero		1


	//   ....[22]....
        /*0244*/ 	.word	0x00000860
        /*0248*/ 	.word	0x000000ff
        /*024c*/ 	.word	0x000000b0
        /*0250*/ 	.short	0x0100
        /*0252*/ 	.byte	0x07
	.zero		1


	//   ....[23]....
        /*0254*/ 	.word	0x00000870
        /*0258*/ 	.word	0x000000ff
        /*025c*/ 	.word	0x000000c0
        /*0260*/ 	.short	0x0100
        /*0262*/ 	.byte	0x07
	.zero		1


	//   ....[24]....
        /*0264*/ 	.word	0x00000880
        /*0268*/ 	.word	0x000000ff
        /*026c*/ 	.word	0x000000b8
        /*0270*/ 	.short	0x0100
        /*0272*/ 	.byte	0x07
	.zero		1


	//   ....[25]....
        /*0274*/ 	.word	0x00000890
        /*0278*/ 	.word	0x000000ff
        /*027c*/ 	.word	0x000000c8
        /*0280*/ 	.short	0x0100
        /*0282*/ 	.byte	0x07
	.zero		1


	//   ....[26]....
        /*0284*/ 	.word	0x00000980
        /*0288*/ 	.word	0x000000ff
        /*028c*/ 	.word	0x000000d0
        /*0290*/ 	.short	0x0100
        /*0292*/ 	.byte	0x05
	.zero		1


	//   ....[27]....
        /*0294*/ 	.word	0x00000990
        /*0298*/ 	.word	0x000000ff
        /*029c*/ 	.word	0x000000d8
        /*02a0*/ 	.short	0x0100
        /*02a2*/ 	.byte	0x05
	.zero		1


	//   ....[28]....
        /*02a4*/ 	.word	0x00000ad0
        /*02a8*/ 	.word	0x000000ff
        /*02ac*/ 	.word	0x000000e0
        /*02b0*/ 	.short	0x0100
        /*02b2*/ 	.byte	0x05
	.zero		1


	//   ....[29]....
        /*02b4*/ 	.word	0x00000ae0
        /*02b8*/ 	.word	0x000000ff
        /*02bc*/ 	.word	0x000000f0
        /*02c0*/ 	.short	0x0100
        /*02c2*/ 	.byte	0x05
	.zero		1


	//   ....[30]....
        /*02c4*/ 	.word	0x00000af0
        /*02c8*/ 	.word	0x000000ff
        /*02cc*/ 	.word	0x000000e8
        /*02d0*/ 	.short	0x0100
        /*02d2*/ 	.byte	0x05
	.zero		1


	//   ....[31]....
        /*02d4*/ 	.word	0x00000b00
        /*02d8*/ 	.word	0x000000ff
        /*02dc*/ 	.word	0x000000f8
        /*02e0*/ 	.short	0x0100
        /*02e2*/ 	.byte	0x05
	.zero		1


	//   ....[32]....
        /*02e4*/ 	.word	0x00000c30
        /*02e8*/ 	.word	0x000000ff
        /*02ec*/ 	.word	0x00000100
        /*02f0*/ 	.short	0x0100
        /*02f2*/ 	.byte	0x07
	.zero		1


	//   ....[33]....
        /*02f4*/ 	.word	0x00000c40
        /*02f8*/ 	.word	0x000000ff
        /*02fc*/ 	.word	0x00000120
        /*0300*/ 	.short	0x0100
        /*0302*/ 	.byte	0x07
	.zero		1


	//   ....[34]....
        /*0304*/ 	.word	0x00000c50
        /*0308*/ 	.word	0x000000ff
        /*030c*/ 	.word	0x00000108
        /*0310*/ 	.short	0x0100
        /*0312*/ 	.byte	0x07
	.zero		1


	//   ....[35]....
        /*0314*/ 	.word	0x00000c60
        /*0318*/ 	.word	0x000000ff
        /*031c*/ 	.word	0x00000128
        /*0320*/ 	.short	0x0100
        /*0322*/ 	.byte	0x07
	.zero		1


	//   ....[36]....
        /*0324*/ 	.word	0x00000c70
        /*0328*/ 	.word	0x000000ff
        /*032c*/ 	.word	0x00000110
        /*0330*/ 	.short	0x0100
        /*0332*/ 	.byte	0x07
	.zero		1


	//   ....[37]....
        /*0334*/ 	.word	0x00000c80
        /*0338*/ 	.word	0x000000ff
        /*033c*/ 	.word	0x00000130
        /*0340*/ 	.short	0x0100
        /*0342*/ 	.byte	0x07
	.zero		1


	//   ....[38]....
        /*0344*/ 	.word	0x00000c90
        /*0348*/ 	.word	0x000000ff
        /*034c*/ 	.word	0x00000118
        /*0350*/ 	.short	0x0100
        /*0352*/ 	.byte	0x07
	.zero		1


	//   ....[39]....
        /*0354*/ 	.word	0x00000ca0
        /*0358*/ 	.word	0x000000ff
        /*035c*/ 	.word	0x00000138
        /*0360*/ 	.short	0x0100
        /*0362*/ 	.byte	0x07
	.zero		1


	//   ....[40]....
        /*0364*/ 	.word	0x00000d90
        /*0368*/ 	.word	0x000000ff
        /*036c*/ 	.word	0x00000140
        /*0370*/ 	.short	0x0100
        /*0372*/ 	.byte	0x05
	.zero		1


	//   ....[41]....
        /*0374*/ 	.word	0x00000da0
        /*0378*/ 	.word	0x000000ff
        /*037c*/ 	.word	0x00000150
        /*0380*/ 	.short	0x0100
        /*0382*/ 	.byte	0x05
	.zero		1


	//   ....[42]....
        /*0384*/ 	.word	0x00000db0
        /*0388*/ 	.word	0x000000ff
        /*038c*/ 	.word	0x00000148
        /*0390*/ 	.short	0x0100
        /*0392*/ 	.byte	0x05
	.zero		1


	//   ....[43]....
        /*0394*/ 	.word	0x00000dc0
        /*0398*/ 	.word	0x000000ff
        /*039c*/ 	.word	0x00000158
        /*03a0*/ 	.short	0x0100
        /*03a2*/ 	.byte	0x05
	.zero		1


	//   ....[44]....
        /*03a4*/ 	.word	0x00001690
        /*03a8*/ 	.word	0x00000002
        /*03ac*/ 	.word	0x00000150
        /*03b0*/ 	.short	0x010a
        /*03b2*/ 	.byte	0xff
	.zero		1


	//   ....[45]....
        /*03b4*/ 	.word	0x000016c0
        /*03b8*/ 	.word	0x00000002
        /*03bc*/ 	.word	0x00000140
        /*03c0*/ 	.short	0x0101
        /*03c2*/ 	.byte	0xff
	.zero		1


	//   ....[46]....
        /*03c4*/ 	.word	0x00001790
        /*03c8*/ 	.word	0x000000ff
        /*03cc*/ 	.word	0x00000058
        /*03d0*/ 	.short	0x010a
        /*03d2*/ 	.byte	0x08
	.zero		1


	//   ....[47]....
        /*03d4*/ 	.word	0x00001830
        /*03d8*/ 	.word	0x000000ff
        /*03dc*/ 	.word	0x00000058
        /*03e0*/ 	.short	0x010a
        /*03e2*/ 	.byte	0x21
	.zero		1


	//   ....[48]....
        /*03e4*/ 	.word	0x00001980
        /*03e8*/ 	.word	0x000000ff
        /*03ec*/ 	.word	0x00000058
        /*03f0*/ 	.short	0x010a
        /*03f2*/ 	.byte	0x08
	.zero		1


	//   ....[49]....
        /*03f4*/ 	.word	0x00001b50
        /*03f8*/ 	.word	0x000000ff
        /*03fc*/ 	.word	0x000000d8
        /*0400*/ 	.short	0x0101
        /*0402*/ 	.byte	0x04
	.zero		1


	//   ....[50]....
        /*0404*/ 	.word	0x00001b70
        /*0408*/ 	.word	0x000000ff
        /*040c*/ 	.word	0x00000058
        /*0410*/ 	.short	0x010a
        /*0412*/ 	.byte	0x08
	.zero		1


	//   ....[51]....
        /*0414*/ 	.word	0x00001bf0
        /*0418*/ 	.word	0x000000ff
        /*041c*/ 	.word	0x00000058
        /*0420*/ 	.short	0x010a
        /*0422*/ 	.byte	0x21
	.zero		1


	//   ....[52]....
        /*0424*/ 	.word	0x00001d40
        /*0428*/ 	.word	0x000000ff
        /*042c*/ 	.word	0x00000058
        /*0430*/ 	.short	0x010a
        /*0432*/ 	.byte	0x08
	.zero		1


	//   ....[53]....
        /*0434*/ 	.word	0x00001f20
        /*0438*/ 	.word	0x00000002
        /*043c*/ 	.word	0x000000e0
        /*0440*/ 	.short	0x010a
        /*0442*/ 	.byte	0xff
	.zero		1


	//   ....[54]....
        /*0444*/ 	.word	0x00001fe0
        /*0448*/ 	.word	0x00000002
        /*044c*/ 	.word	0x00000000
        /*0450*/ 	.short	0x0101
        /*0452*/ 	.byte	0xff
	.zero		1


	//   ....[55]....
        /*0454*/ 	.word	0x00002540
        /*0458*/ 	.word	0x000000ff
        /*045c*/ 	.word	0x00000000
        /*0460*/ 	.short	0x010a
        /*0462*/ 	.byte	0x05
	.zero		1


	//   ....[56]....
        /*0464*/ 	.word	0x000025d0
        /*0468*/ 	.word	0x000000ff
        /*046c*/ 	.word	0x00000000
        /*0470*/ 	.short	0x010a
        /*0472*/ 	.byte	0x05
	.zero		1


	//   ....[57]....
        /*0474*/ 	.word	0x00002660
        /*0478*/ 	.word	0x000000ff
        /*047c*/ 	.word	0x00000000
        /*0480*/ 	.short	0x010a
        /*0482*/ 	.byte	0x05
	.zero		1


	//   ....[58]....
        /*0484*/ 	.word	0x000026f0
        /*0488*/ 	.word	0x000000ff
        /*048c*/ 	.word	0x00000000
        /*0490*/ 	.short	0x010a
        /*0492*/ 	.byte	0x05
	.zero		1


	//   ....[59]....
        /*0494*/ 	.word	0x00002780
        /*0498*/ 	.word	0x000000ff
        /*049c*/ 	.word	0x00000000
        /*04a0*/ 	.short	0x010a
        /*04a2*/ 	.byte	0x05
	.zero		1


	//   ....[60]....
        /*04a4*/ 	.word	0x00002810
        /*04a8*/ 	.word	0x000000ff
        /*04ac*/ 	.word	0x00000000
        /*04b0*/ 	.short	0x010a
        /*04b2*/ 	.byte	0x05
	.zero		1


	//   ....[61]....
        /*04b4*/ 	.word	0x000028a0
        /*04b8*/ 	.word	0x000000ff
        /*04bc*/ 	.word	0x00000000
        /*04c0*/ 	.short	0x010a
        /*04c2*/ 	.byte	0x05
	.zero		1


	//   ....[62]....
        /*04c4*/ 	.word	0x00002930
        /*04c8*/ 	.word	0x000000ff
        /*04cc*/ 	.word	0x00000000
        /*04d0*/ 	.short	0x010a
        /*04d2*/ 	.byte	0x05
	.zero		1


	//   ....[63]....
        /*04d4*/ 	.word	0x000029c0
        /*04d8*/ 	.word	0x000000ff
        /*04dc*/ 	.word	0x00000000
        /*04e0*/ 	.short	0x010a
        /*04e2*/ 	.byte	0x05
	.zero		1


	//   ....[64]....
        /*04e4*/ 	.word	0x00002a50
        /*04e8*/ 	.word	0x000000ff
        /*04ec*/ 	.word	0x00000000
        /*04f0*/ 	.short	0x010a
        /*04f2*/ 	.byte	0x05
	.zero		1


	//   ....[65]....
        /*04f4*/ 	.word	0x00002af0
        /*04f8*/ 	.word	0x00000000
        /*04fc*/ 	.word	0x00000000
        /*0500*/ 	.short	0x010a
        /*0502*/ 	.byte	0xff
	.zero		1


	//   ....[66]....
        /*0504*/ 	.word	0x00002c10
        /*0508*/ 	.word	0x00000000
        /*050c*/ 	.word	0x00000140
        /*0510*/ 	.short	0x010a
        /*0512*/ 	.byte	0xff
	.zero		1


	//   ....[67]....
        /*0514*/ 	.word	0x00002c80
        /*0518*/ 	.word	0x00000000
        /*051c*/ 	.word	0x00000000
        /*0520*/ 	.short	0x0101
        /*0522*/ 	.byte	0xff
	.zero		1


	//   ....[68]....
        /*0524*/ 	.word	0x00002ca0
        /*0528*/ 	.word	0x000000ff
        /*052c*/ 	.word	0x000000f0
        /*0530*/ 	.short	0x010a
        /*0532*/ 	.byte	0x05
	.zero		1


	//   ....[69]....
        /*0534*/ 	.word	0x00002dc0
        /*0538*/ 	.word	0x00000000
        /*053c*/ 	.word	0x000000e0
        /*0540*/ 	.short	0x010a
        /*0542*/ 	.byte	0xff
	.zero		1


	//   ....[70]....
        /*0544*/ 	.word	0x00002ec0
        /*0548*/ 	.word	0x00000000
        /*054c*/ 	.word	0x00000000
        /*0550*/ 	.short	0x0101
        /*0552*/ 	.byte	0xff
	.zero		1


	//   ....[71]....
        /*0554*/ 	.word	0x00002f50
        /*0558*/ 	.word	0x000000ff
        /*055c*/ 	.word	0x000000f0
        /*0560*/ 	.short	0x0106
        /*0562*/ 	.byte	0x05
	.zero		1


	//   ....[72]....
        /*0564*/ 	.word	0x00002f70
        /*0568*/ 	.word	0x000000ff
        /*056c*/ 	.word	0x000000f0
        /*0570*/ 	.short	0x010a
        /*0572*/ 	.byte	0x05
	.zero		1


	//   ....[73]....
        /*0574*/ 	.word	0x00003000
        /*0578*/ 	.word	0x000000ff
        /*057c*/ 	.word	0x000000f0
        /*0580*/ 	.short	0x0106
        /*0582*/ 	.byte	0x04
	.zero		1


	//   ....[74]....
        /*0584*/ 	.word	0x00003040
        /*0588*/ 	.word	0x00000000
        /*058c*/ 	.word	0x000000f0
        /*0590*/ 	.short	0x010a
        /*0592*/ 	.byte	0xff
	.zero		1


	//   ....[75]....
        /*0594*/ 	.word	0x00003600
        /*0598*/ 	.word	0x00000000
        /*059c*/ 	.word	0x000000e0
        /*05a0*/ 	.short	0x010a
        /*05a2*/ 	.byte	0xff
	.zero		1


	//   ....[76]....
        /*05a4*/ 	.word	0x00003710
        /*05a8*/ 	.word	0x00000003
        /*05ac*/ 	.word	0x00000000
        /*05b0*/ 	.short	0x0101
        /*05b2*/ 	.byte	0xff
	.zero		1


	//   ....[77]....
        /*05b4*/ 	.word	0x00003720
        /*05b8*/ 	.word	0x000000ff
        /*05bc*/ 	.word	0x00000000
        /*05c0*/ 	.short	0x010a
        /*05c2*/ 	.byte	0x07
	.zero		1


	//   ....[78]....
        /*05c4*/ 	.word	0x000037a0
        /*05c8*/ 	.word	0x000000ff
        /*05cc*/ 	.word	0x00000120
        /*05d0*/ 	.short	0x010a
        /*05d2*/ 	.byte	0x06
	.zero		1


	//   ....[79]....
        /*05d4*/ 	.word	0x00003870
        /*05d8*/ 	.word	0x000000ff
        /*05dc*/ 	.word	0x00000000
        /*05e0*/ 	.short	0x010a
        /*05e2*/ 	.byte	0x0b
	.zero		1


	//   ....[80]....
        /*05e4*/ 	.word	0x000039a0
        /*05e8*/ 	.word	0x000000ff
        /*05ec*/ 	.word	0x00000000
        /*05f0*/ 	.short	0x010a
        /*05f2*/ 	.byte	0x22
	.zero		1


	//   ....[81]....
        /*05f4*/ 	.word	0x00003d80
        /*05f8*/ 	.word	0x000000ff
        /*05fc*/ 	.word	0x00000000
        /*0600*/ 	.short	0x010a
        /*0602*/ 	.byte	0x06
	.zero		1


	//   ....[82]....
        /*0604*/ 	.word	0x00003e10
        /*0608*/ 	.word	0x000000ff
        /*060c*/ 	.word	0x00000000
        /*0610*/ 	.short	0x010a
        /*0612*/ 	.byte	0x06
	.zero		1


	//   ....[83]....
        /*0614*/ 	.word	0x00003ea0
        /*0618*/ 	.word	0x000000ff
        /*061c*/ 	.word	0x00000000
        /*0620*/ 	.short	0x010a
        /*0622*/ 	.byte	0x06
	.zero		1


	//   ....[84]....
        /*0624*/ 	.word	0x00003f30
        /*0628*/ 	.word	0x000000ff
        /*062c*/ 	.word	0x00000000
        /*0630*/ 	.short	0x010a
        /*0632*/ 	.byte	0x07
	.zero		1


	//   ....[85]....
        /*0634*/ 	.word	0x00004360
        /*0638*/ 	.word	0x00000000
        /*063c*/ 	.word	0x000000e0
        /*0640*/ 	.short	0x010a
        /*0642*/ 	.byte	0xff
	.zero		1


	//   ....[86]....
        /*0644*/ 	.word	0x00004440
        /*0648*/ 	.word	0x00000000
        /*064c*/ 	.word	0x00000000
        /*0650*/ 	.short	0x0101
        /*0652*/ 	.byte	0xff
	.zero		1


	//   ....[87]....
        /*0654*/ 	.word	0x00004760
        /*0658*/ 	.word	0x000000ff
        /*065c*/ 	.word	0x000000d8
        /*0660*/ 	.short	0x010a
        /*0662*/ 	.byte	0x07
	.zero		1


	//   ....[88]....
        /*0664*/ 	.word	0x00004940
        /*0668*/ 	.word	0x000000ff
        /*066c*/ 	.word	0x000000c0
        /*0670*/ 	.short	0x010a
        /*0672*/ 	.byte	0x0d
	.zero		1


	//   ....[89]....
        /*0674*/ 	.word	0x00004c50
        /*0678*/ 	.word	0x000000ff
        /*067c*/ 	.word	0x000000b0
        /*0680*/ 	.short	0x010b
        /*0682*/ 	.byte	0x0d
	.zero		1


	//   ....[90]....
        /*0684*/ 	.word	0x00004cb0
        /*0688*/ 	.word	0x000000ff
        /*068c*/ 	.word	0x00000000
        /*0690*/ 	.short	0x0101
        /*0692*/ 	.byte	0x0e
	.zero		1


	//   ....[91]....
        /*0694*/ 	.word	0x00004d00
        /*0698*/ 	.word	0x000000ff
        /*069c*/ 	.word	0x00000000
        /*06a0*/ 	.short	0x010a
        /*06a2*/ 	.byte	0x04
	.zero		1


	//   ....[92]....
        /*06a4*/ 	.word	0x00004da0
        /*06a8*/ 	.word	0x00000000
        /*06ac*/ 	.word	0x00000000
        /*06b0*/ 	.short	0x010a
        /*06b2*/ 	.byte	0xff
	.zero		1


	//   ....[93]....
        /*06b4*/ 	.word	0x000050f0
        /*06b8*/ 	.word	0x00000000
        /*06bc*/ 	.word	0x000000e0
        /*06c0*/ 	.short	0x010a
        /*06c2*/ 	.byte	0xff
	.zero		1


	//   ....[94]....
        /*06c4*/ 	.word	0x00005200
        /*06c8*/ 	.word	0x00000000
        /*06cc*/ 	.word	0x00000000
        /*06d0*/ 	.short	0x0101
        /*06d2*/ 	.byte	0xff
	.zero		1


	//   ....[95]....
        /*06d4*/ 	.word	0x00005b30
        /*06d8*/ 	.word	0x00000003
        /*06dc*/ 	.word	0x000000b0
        /*06e0*/ 	.short	0x010a
        /*06e2*/ 	.byte	0xff
	.zero		1


	//   ....[96]....
        /*06e4*/ 	.word	0x00005b40
        /*06e8*/ 	.word	0x00000043
        /*06ec*/ 	.word	0x00000100
        /*06f0*/ 	.short	0x010a
        /*06f2*/ 	.byte	0xff
	.zero		1


	//   ....[97]....
        /*06f4*/ 	.word	0x00005cc0
        /*06f8*/ 	.word	0x00000003
        /*06fc*/ 	.word	0x000000b0
        /*0700*/ 	.short	0x010a
        /*0702*/ 	.byte	0xff
	.zero		1


	//   ....[98]....
        /*0704*/ 	.word	0x00005d70
        /*0708*/ 	.word	0x00000043
        /*070c*/ 	.word	0x00000100
        /*0710*/ 	.short	0x010a
        /*0712*/ 	.byte	0xff
	.zero		1


	//   ....[99]....
        /*0714*/ 	.word	0x00005fb0
        /*0718*/ 	.word	0x000000ff
        /*071c*/ 	.word	0x00000000
        /*0720*/ 	.short	0x0101
        /*0722*/ 	.byte	0x05
	.zero		1


	//   ....[100]....
        /*0724*/ 	.word	0x00006360
        /*0728*/ 	.word	0x00000000
        /*072c*/ 	.word	0x00000000
        /*0730*/ 	.short	0x0101
        /*0732*/ 	.byte	0xff
	.zero		1


	//   ....[101]....
        /*0734*/ 	.word	0x00006600
        /*0738*/ 	.word	0x00000002
        /*073c*/ 	.word	0x00000150
        /*0740*/ 	.short	0x010a
        /*0742*/ 	.byte	0xff
	.zero		1


	//   ....[102]....
        /*0744*/ 	.word	0x00006660
        /*0748*/ 	.word	0x00000002
        /*074c*/ 	.word	0x00000058
        /*0750*/ 	.short	0x010a
        /*0752*/ 	.byte	0xff
	.zero		1


	//   ....[103]....
        /*0754*/ 	.word	0x000066c0
        /*0758*/ 	.word	0x00000002
        /*075c*/ 	.word	0x00000058
        /*0760*/ 	.short	0x010a
        /*0762*/ 	.byte	0xff
	.zero		1


	//   ....[104]....
        /*0764*/ 	.word	0x00006710
        /*0768*/ 	.word	0x00000002
        /*076c*/ 	.word	0x000000e0
        /*0770*/ 	.short	0x010a
        /*0772*/ 	.byte	0xff
	.zero		1


	//   ....[105]....
        /*0774*/ 	.word	0x00006770
        /*0778*/ 	.word	0x00000000
        /*077c*/ 	.word	0x00000000
        /*0780*/ 	.short	0x010a
        /*0782*/ 	.byte	0xff
	.zero		1


	//   ....[106]....
        /*0784*/ 	.word	0x000067d0
        /*0788*/ 	.word	0x00000000
        /*078c*/ 	.word	0x00000000
        /*0790*/ 	.short	0x010a
        /*0792*/ 	.byte	0xff
	.zero		1


	//   ....[107]....
        /*0794*/ 	.word	0x00006830
        /*0798*/ 	.word	0x00000000
        /*079c*/ 	.word	0x00000000
        /*07a0*/ 	.short	0x010a
        /*07a2*/ 	.byte	0xff
	.zero		1


	//   ....[108]....
        /*07a4*/ 	.word	0x00006890
        /*07a8*/ 	.word	0x00000000
        /*07ac*/ 	.word	0x00000000
        /*07b0*/ 	.short	0x010a
        /*07b2*/ 	.byte	0xff
	.zero		1


	//   ....[109]....
        /*07b4*/ 	.word	0x000068f0
        /*07b8*/ 	.word	0x00000000
        /*07bc*/ 	.word	0x00000000
        /*07c0*/ 	.short	0x010a
        /*07c2*/ 	.byte	0xff
	.zero		1


	//   ....[110]....
        /*07c4*/ 	.word	0x00006950
        /*07c8*/ 	.word	0x00000000
        /*07cc*/ 	.word	0x00000000
        /*07d0*/ 	.short	0x010a
        /*07d2*/ 	.byte	0xff
	.zero		1


	//   ....[111]....
        /*07d4*/ 	.word	0x000069b0
        /*07d8*/ 	.word	0x00000000
        /*07dc*/ 	.word	0x00000000
        /*07e0*/ 	.short	0x010a
        /*07e2*/ 	.byte	0xff
	.zero		1


	//   ....[112]....
        /*07e4*/ 	.word	0x00006a10
        /*07e8*/ 	.word	0x00000000
        /*07ec*/ 	.word	0x00000000
        /*07f0*/ 	.short	0x010a
        /*07f2*/ 	.byte	0xff
	.zero		1


	//   ....[113]....
        /*07f4*/ 	.word	0x00006a70
        /*07f8*/ 	.word	0x00000000
        /*07fc*/ 	.word	0x00000000
        /*0800*/ 	.short	0x010a
        /*0802*/ 	.byte	0xff
	.zero		1


	//   ....[114]....
        /*0804*/ 	.word	0x00006ad0
        /*0808*/ 	.word	0x00000000
        /*080c*/ 	.word	0x00000000
        /*0810*/ 	.short	0x010a
        /*0812*/ 	.byte	0xff
	.zero		1


	//   ....[115]....
        /*0814*/ 	.word	0x00006b20
        /*0818*/ 	.word	0x00000000
        /*081c*/ 	.word	0x00000140
        /*0820*/ 	.short	0x010a
        /*0822*/ 	.byte	0xff
	.zero		1


	//   ....[116]....
        /*0824*/ 	.word	0x00006b80
        /*0828*/ 	.word	0x00000000
        /*082c*/ 	.word	0x000000f0
        /*0830*/ 	.short	0x010a
        /*0832*/ 	.byte	0xff
	.zero		1


	//   ....[117]....
        /*0834*/ 	.word	0x00006bd0
        /*0838*/ 	.word	0x00000000
        /*083c*/ 	.word	0x000000e0
        /*0840*/ 	.short	0x010a
        /*0842*/ 	.byte	0xff
	.zero		1


	//   ....[118]....
        /*0844*/ 	.word	0x00006c30
        /*0848*/ 	.word	0x00000000
        /*084c*/ 	.word	0x000000f0
        /*0850*/ 	.short	0x010a
        /*0852*/ 	.byte	0xff
	.zero		1


	//   ....[119]....
        /*0854*/ 	.word	0x00006c80
        /*0858*/ 	.word	0x00000000
        /*085c*/ 	.word	0x000000e0
        /*0860*/ 	.short	0x010a
        /*0862*/ 	.byte	0xff
	.zero		1


	//   ....[120]....
        /*0864*/ 	.word	0x00006ce0
        /*0868*/ 	.word	0x00000002
        /*086c*/ 	.word	0x00000120
        /*0870*/ 	.short	0x010a
        /*0872*/ 	.byte	0xff
	.zero		1


	//   ....[121]....
        /*0874*/ 	.word	0x00006d40
        /*0878*/ 	.word	0x00000000
        /*087c*/ 	.word	0x00000000
        /*0880*/ 	.short	0x010a
        /*0882*/ 	.byte	0xff
	.zero		1


	//   ....[122]....
        /*0884*/ 	.word	0x00006da0
        /*0888*/ 	.word	0x00000000
        /*088c*/ 	.word	0x00000000
        /*0890*/ 	.short	0x010a
        /*0892*/ 	.byte	0xff
	.zero		1


	//   ....[123]....
        /*0894*/ 	.word	0x00006e00
        /*0898*/ 	.word	0x00000000
        /*089c*/ 	.word	0x00000000
        /*08a0*/ 	.short	0x010a
        /*08a2*/ 	.byte	0xff
	.zero		1


	//   ....[124]....
        /*08a4*/ 	.word	0x00006e60
        /*08a8*/ 	.word	0x00000000
        /*08ac*/ 	.word	0x00000000
        /*08b0*/ 	.short	0x010a
        /*08b2*/ 	.byte	0xff
	.zero		1


	//   ....[125]....
        /*08b4*/ 	.word	0x00006ec0
        /*08b8*/ 	.word	0x00000000
        /*08bc*/ 	.word	0x00000000
        /*08c0*/ 	.short	0x010a
        /*08c2*/ 	.byte	0xff
	.zero		1


	//   ....[126]....
        /*08c4*/ 	.word	0x00006f10
        /*08c8*/ 	.word	0x00000000
        /*08cc*/ 	.word	0x000000e0
        /*08d0*/ 	.short	0x010a
        /*08d2*/ 	.byte	0xff
	.zero		1


	//   ....[127]....
        /*08d4*/ 	.word	0x00006f70
        /*08d8*/ 	.word	0x00000000
        /*08dc*/ 	.word	0x000000d8
        /*08e0*/ 	.short	0x010a
        /*08e2*/ 	.byte	0xff
	.zero		1


	//   ....[128]....
        /*08e4*/ 	.word	0x00006fd0
        /*08e8*/ 	.word	0x00000000
        /*08ec*/ 	.word	0x000000c0
        /*08f0*/ 	.short	0x010a
        /*08f2*/ 	.byte	0xff
	.zero		1


	//   ....[129]....
        /*08f4*/ 	.word	0x00007030
        /*08f8*/ 	.word	0x00000000
        /*08fc*/ 	.word	0x00000000
        /*0900*/ 	.short	0x010a
        /*0902*/ 	.byte	0xff
	.zero		1


	//   ....[130]....
        /*0904*/ 	.word	0x00007080
        /*0908*/ 	.word	0x00000000
        /*090c*/ 	.word	0x000000e0
        /*0910*/ 	.short	0x010a
        /*0912*/ 	.byte	0xff
	.zero		1


	//   ....[131]....
        /*0914*/ 	.word	0x000070d0
        /*0918*/ 	.word	0x00000003
        /*091c*/ 	.word	0x000000b0
        /*0920*/ 	.short	0x010a
        /*0922*/ 	.byte	0xff
	.zero		1


	//   ....[132]....
        /*0924*/ 	.word	0x00007120
        /*0928*/ 	.word	0x00000043
        /*092c*/ 	.word	0x00000100
        /*0930*/ 	.short	0x010a
        /*0932*/ 	.byte	0xff
	.zero		1


	//----- nvinfo : EIATTR_NUM_MBARRIERS
	.align		4
.L_47:
        /*0934*/ 	.byte	0x03, 0x38
        /*0936*/ 	.short	0x002c


	//----- nvinfo : EIATTR_EXIT_INSTR_OFFSETS
	.align		4
        /*0938*/ 	.byte	0x04, 0x1c
        /*093a*/ 	.short	(.L_49 - .L_48)


	//   ....[0]....
.L_48:
        /*093c*/ 	.word	0x00002b20


	//   ....[1]....
        /*0940*/ 	.word	0x00003010


	//   ....[2]....
        /*0944*/ 	.word	0x00003070


	//   ....[3]....
        /*0948*/ 	.word	0x00004190


	//   ....[4]....
        /*094c*/ 	.word	0x00004dd0


	//   ....[5]....
        /*0950*/ 	.word	0x00004e10


	//   ....[6]....
        /*0954*/ 	.word	0x00006510


	//   ....[7]....
        /*0958*/ 	.word	0x00006590


	//   ....[8]....
        /*095c*/ 	.word	0x000065c0


	//   ....[9]....
        /*0960*/ 	.word	0x000065f0


	//----- nvinfo : EIATTR_MAX_THREADS
	.align		4
.L_49:
        /*0964*/ 	.byte	0x04, 0x05
        /*0966*/ 	.short	(.L_51 - .L_50)
.L_50:
        /*0968*/ 	.word	0x00000100
        /*096c*/ 	.word	0x00000001
        /*0970*/ 	.word	0x00000001


	//----- nvinfo : EIATTR_CRS_STACK_SIZE
	.align		4
.L_51:
        /*0974*/ 	.byte	0x04, 0x1e
        /*0976*/ 	.short	(.L_53 - .L_52)
.L_52:
        /*0978*/ 	.word	0x00000000


	//----- nvinfo : EIATTR_CBANK_PARAM_SIZE
	.align		4
.L_53:
        /*097c*/ 	.byte	0x03, 0x19
        /*097e*/ 	.short	0x0800


	//----- nvinfo : EIATTR_PARAM_CBANK
	.align		4
        /*0980*/ 	.byte	0x04, 0x0a
        /*0982*/ 	.short	(.L_55 - .L_54)
	.align		4
.L_54:
        /*0984*/ 	.word	index@(.nv.constant0._ZN7cutlass13device_kernelINS_4gemm6kernel13GemmUniversalIN4cute5tupleIJiiiiEEENS1_10collective13CollectiveMmaINS1_35MainloopSm100TmaUmmaWarpSpecializedILi11ELi2ELi4ENS5_IJNS4_1CILi1EEESB_SB_EEEEENS5_IJNSA_ILi64EEENSA_ILi16EEENSA_ILi128EEEEEENS_10bfloat16_tENS5_IJlSB_lEEESI_SJ_NS4_8TiledMMAINS4_8MMA_AtomIJNS4_20SM100_MMA_F16BF16_SSISI_SI_fLi64ELi16ELNS4_4UMMA5MajorE0ELSO_0ELNSN_7ScaleInE0ELSP_0EEEEEENS4_6LayoutISC_NS5_IJNSA_ILi0EEEST_ST_EEEEENS5_IJNS4_10UnderscoreESW_SW_EEEEENS4_13SM90_TMA_LOADENS4_14ComposedLayoutINS4_7SwizzleILi3ELi4ELi3EEENS4_18smem_ptr_flag_bitsILi16EEENSS_INS5_IJNSA_ILi8EEESE_EEENS5_IJSE_SB_EEEEEEEvNS4_8identityESZ_S19_vS1A_EENS_8epilogue10collective18CollectiveEpilogueINS1C_23Sm100TmaWarpSpecializedILi2ELi1ELi8ELb1ELb0EEEJSH_NS5_IJNSS_ISE_SB_EENSS_ISF_SB_EEEEESI_SJ_SI_SJ_NS1C_6fusion15FusionCallbacksIS1G_NS1K_17LinearCombinationISI_fSI_fLNS_15FloatRoundStyleE2EEESH_S1J_JEEENS4_5SM1004TMEM4LOAD26SM100_TMEM_LOAD_16dp256b2xESZ_NS10_INS11_ILi1ELi4ELi3EEES14_NSS_INS5_IJS15_SF_EEENS5_IJSF_SB_EEEEEEENS4_17SM75_U32x4_LDSM_NENS4_14SM90_TMA_STOREES1Y_NS4_17SM90_U32x4_STSM_NENS4_39AutoVectorizingCopyWithAssumedAlignmentILi128EEEEEEvvEEEEvNT_6ParamsE)
        /*0988*/ 	.short	0x0380
        /*098a*/ 	.short	0x0800


	//----- nvinfo : EIATTR_SW_WAR
	.align		4
.L_55:
        /*098c*/ 	.byte	0x04, 0x36
        /*098e*/ 	.short	(.L_57 - .L_56)
.L_56:
        /*0990*/ 	.word	0x00000008
.L_57:


//--------------------- .nv.callgraph             --------------------------
	.section	.nv.callgraph,"",@"SHT_CUDA_CALLGRAPH"
	.align	4
	.sectionentsize	8
	.align		4
        /*0000*/ 	.word	0x00000000
	.align		4
        /*0004*/ 	.word	0xffffffff
	.align		4
        /*0008*/ 	.word	index@(_ZN7cutlass13device_kernelINS_4gemm6kernel13GemmUniversalIN4cute5tupleIJiiiiEEENS1_10collective13CollectiveMmaINS1_35MainloopSm100TmaUmmaWarpSpecializedILi11ELi2ELi4ENS5_IJNS4_1CILi1EEESB_SB_EEEEENS5_IJNSA_ILi64EEENSA_ILi16EEENSA_ILi128EEEEEENS_10bfloat16_tENS5_IJlSB_lEEESI_SJ_NS4_8TiledMMAINS4_8MMA_AtomIJNS4_20SM100_MMA_F16BF16_SSISI_SI_fLi64ELi16ELNS4_4UMMA5MajorE0ELSO_0ELNSN_7ScaleInE0ELSP_0EEEEEENS4_6LayoutISC_NS5_IJNSA_ILi0EEEST_ST_EEEEENS5_IJNS4_10UnderscoreESW_SW_EEEEENS4_13SM90_TMA_LOADENS4_14ComposedLayoutINS4_7SwizzleILi3ELi4ELi3EEENS4_18smem_ptr_flag_bitsILi16EEENSS_INS5_IJNSA_ILi8EEESE_EEENS5_IJSE_SB_EEEEEEEvNS4_8identityESZ_S19_vS1A_EENS_8epilogue10collective18CollectiveEpilogueINS1C_23Sm100TmaWarpSpecializedILi2ELi1ELi8ELb1ELb0EEEJSH_NS5_IJNSS_ISE_SB_EENSS_ISF_SB_EEEEESI_SJ_SI_SJ_NS1C_6fusion15FusionCallbacksIS1G_NS1K_17LinearCombinationISI_fSI_fLNS_15FloatRoundStyleE2EEESH_S1J_JEEENS4_5SM1004TMEM4LOAD26SM100_TMEM_LOAD_16dp256b2xESZ_NS10_INS11_ILi1ELi4ELi3EEES14_NSS_INS5_IJS15_SF_EEENS5_IJSF_SB_EEEEEEENS4_17SM75_U32x4_LDSM_NENS4_14SM90_TMA_STOREES1Y_NS4_17SM90_U32x4_STSM_NENS4_39AutoVectorizingCopyWithAssumedAlignmentILi128EEEEEEvvEEEEvNT_6ParamsE)
	.align		4
        /*000c*/ 	.word	index@(__assertfail)
	.align		4
        /*0010*/ 	.word	0x00000000
	.align		4
        /*0014*/ 	.word	0xfffffffe
	.align		4
        /*0018*/ 	.word	0x00000000
	.align		4
        /*001c*/ 	.word	0xfffffffd
	.align		4
        /*0020*/ 	.word	0x00000000
	.align		4
        /*0024*/ 	.word	0xfffffffc


//--------------------- .nv.constant4             --------------------------
	.section	.nv.constant4,"a",@progbits
	.align	8
	.align		8
.nv.constant4:
        /*0000*/ 	.dword	__assertfail
	.align		8
        /*0008*/ 	.dword	__unnamed_1
	.align		8
        /*0010*/ 	.dword	__unnamed_2
	.align		8
        /*0018*/ 	.dword	_ZN40_INTERNAL_639c8843_4_k_cu_33b591d3_145864cuda3std3__45__cpo5beginE
	.align		8
        /*0020*/ 	.dword	_ZN40_INTERNAL_639c8843_4_k_cu_33b591d3_145864cuda3std3__45__cpo3endE
	.align		8
        /*0028*/ 	.dword	_ZN40_INTERNAL_639c8843_4_k_cu_33b591d3_145864cuda3std3__45__cpo6cbeginE
	.align		8
        /*0030*/ 	.dword	_ZN40_INTERNAL_639c8843_4_k_cu_33b591d3_145864cuda3std3__45__cpo4cendE
	.align		8
        /*0038*/ 	.dword	_ZN40_INTERNAL_639c8843_4_k_cu_33b591d3_145864cuda3std3__442_GLOBAL__N__639c8843_4_k_cu_33b591d3_145866ignoreE
	.align		8
        /*0040*/ 	.dword	_ZN40_INTERNAL_639c8843_4_k_cu_33b591d3_145864cuda3std3__419piecewise_constructE
	.align		8
        /*0048*/ 	.dword	_ZN40_INTERNAL_639c8843_4_k_cu_33b591d3_145864cuda3std3__48in_placeE
	.align		8
        /*0050*/ 	.dword	_ZN40_INTERNAL_639c8843_4_k_cu_33b591d3_145864cuda3std6ranges3__45__cpo4swapE
	.align		8
        /*0058*/ 	.dword	_ZN40_INTERNAL_639c8843_4_k_cu_33b591d3_145864cuda3std6ranges3__45__cpo9iter_moveE
	.align		8
        /*0060*/ 	.dword	_ZN40_INTERNAL_639c8843_4_k_cu_33b591d3_145864cute7productE
	.align		8
        /*0068*/ 	.dword	_ZN40_INTERNAL_639c8843_4_k_cu_33b591d3_145864cute1_E
	.align		8
        /*0070*/ 	.dword	$str$25
	.align		8
        /*0078*/ 	.dword	$str$26
	.align		8
        /*0080*/ 	.dword	$str$27
	.align		8
        /*0088*/ 	.dword	$str$28


//--------------------- .text._ZN7cutlass13device_kernelINS_4gemm6kernel13GemmUniversalIN4cute5tupleIJiiiiEEENS1_10collective13CollectiveMmaINS1_35MainloopSm100TmaUmmaWarpSpecializedILi11ELi2ELi4ENS5_IJNS4_1CILi1EEESB_SB_EEEEENS5_IJNSA_ILi64EEENSA_ILi16EEENSA_ILi128EEEEEENS_10bfloat16_tENS5_IJlSB_lEEESI_SJ_NS4_8TiledMMAINS4_8MMA_AtomIJNS4_20SM100_MMA_F16BF16_SSISI_SI_fLi64ELi16ELNS4_4UMMA5MajorE0ELSO_0ELNSN_7ScaleInE0ELSP_0EEEEEENS4_6LayoutISC_NS5_IJNSA_ILi0EEEST_ST_EEEEENS5_IJNS4_10UnderscoreESW_SW_EEEEENS4_13SM90_TMA_LOADENS4_14ComposedLayoutINS4_7SwizzleILi3ELi4ELi3EEENS4_18smem_ptr_flag_bitsILi16EEENSS_INS5_IJNSA_ILi8EEESE_EEENS5_IJSE_SB_EEEEEEEvNS4_8identityESZ_S19_vS1A_EENS_8epilogue10collective18CollectiveEpilogueINS1C_23Sm100TmaWarpSpecializedILi2ELi1ELi8ELb1ELb0EEEJSH_NS5_IJNSS_ISE_SB_EENSS_ISF_SB_EEEEESI_SJ_SI_SJ_NS1C_6fusion15FusionCallbacksIS1G_NS1K_17LinearCombinationISI_fSI_fLNS_15FloatRoundStyleE2EEESH_S1J_JEEENS4_5SM1004TMEM4LOAD26SM100_TMEM_LOAD_16dp256b2xESZ_NS10_INS11_ILi1ELi4ELi3EEES14_NSS_INS5_IJS15_SF_EEENS5_IJSF_SB_EEEEEEENS4_17SM75_U32x4_LDSM_NENS4_14SM90_TMA_STOREES1Y_NS4_17SM90_U32x4_STSM_NENS4_39AutoVectorizingCopyWithAssumedAlignmentILi128EEEEEEvvEEEEvNT_6ParamsE --------------------------
	.section	.text._ZN7cutlass13device_kernelINS_4gemm6kernel13GemmUniversalIN4cute5tupleIJiiiiEEENS1_10collective13CollectiveMmaINS1_35MainloopSm100TmaUmmaWarpSpecializedILi11ELi2ELi4ENS5_IJNS4_1CILi1EEESB_SB_EEEEENS5_IJNSA_ILi64EEENSA_ILi16EEENSA_ILi128EEEEEENS_10bfloat16_tENS5_IJlSB_lEEESI_SJ_NS4_8TiledMMAINS4_8MMA_AtomIJNS4_20SM100_MMA_F16BF16_SSISI_SI_fLi64ELi16ELNS4_4UMMA5MajorE0ELSO_0ELNSN_7ScaleInE0ELSP_0EEEEEENS4_6LayoutISC_NS5_IJNSA_ILi0EEEST_ST_EEEEENS5_IJNS4_10UnderscoreESW_SW_EEEEENS4_13SM90_TMA_LOADENS4_14ComposedLayoutINS4_7SwizzleILi3ELi4ELi3EEENS4_18smem_ptr_flag_bitsILi16EEENSS_INS5_IJNSA_ILi8EEESE_EEENS5_IJSE_SB_EEEEEEEvNS4_8identityESZ_S19_vS1A_EENS_8epilogue10collective18CollectiveEpilogueINS1C_23Sm100TmaWarpSpecializedILi2ELi1ELi8ELb1ELb0EEEJSH_NS5_IJNSS_ISE_SB_EENSS_ISF_SB_EEEEESI_SJ_SI_SJ_NS1C_6fusion15FusionCallbacksIS1G_NS1K_17LinearCombinationISI_fSI_fLNS_15FloatRoundStyleE2EEESH_S1J_JEEENS4_5SM1004TMEM4LOAD26SM100_TMEM_LOAD_16dp256b2xESZ_NS10_INS11_ILi1ELi4ELi3EEES14_NSS_INS5_IJS15_SF_EEENS5_IJSF_SB_EEEEEEENS4_17SM75_U32x4_LDSM_NENS4_14SM90_TMA_STOREES1Y_NS4_17SM90_U32x4_STSM_NENS4_39AutoVectorizingCopyWithAssumedAlignmentILi128EEEEEEvvEEEEvNT_6ParamsE,"ax",@progbits
	.align	128
.text._ZN7cutlass13device_kernelINS_4gemm6kernel13GemmUniversalIN4cute5tupleIJiiiiEEENS1_10collective13CollectiveMmaINS1_35MainloopSm100TmaUmmaWarpSpecializedILi11ELi2ELi4ENS5_IJNS4_1CILi1EEESB_SB_EEEEENS5_IJNSA_ILi64EEENSA_ILi16EEENSA_ILi128EEEEEENS_10bfloat16_tENS5_IJlSB_lEEESI_SJ_NS4_8TiledMMAINS4_8MMA_AtomIJNS4_20SM100_MMA_F16BF16_SSISI_SI_fLi64ELi16ELNS4_4UMMA5MajorE0ELSO_0ELNSN_7ScaleInE0ELSP_0EEEEEENS4_6LayoutISC_NS5_IJNSA_ILi0EEEST_ST_EEEEENS5_IJNS4_10UnderscoreESW_SW_EEEEENS4_13SM90_TMA_LOADENS4_14ComposedLayoutINS4_7SwizzleILi3ELi4ELi3EEENS4_18smem_ptr_flag_bitsILi16EEENSS_INS5_IJNSA_ILi8EEESE_EEENS5_IJSE_SB_EEEEEEEvNS4_8identityESZ_S19_vS1A_EENS_8epilogue10collective18CollectiveEpilogueINS1C_23Sm100TmaWarpSpecializedILi2ELi1ELi8ELb1ELb0EEEJSH_NS5_IJNSS_ISE_SB_EENSS_ISF_SB_EEEEESI_SJ_SI_SJ_NS1C_6fusion15FusionCallbacksIS1G_NS1K_17LinearCombinationISI_fSI_fLNS_15FloatRoundStyleE2EEESH_S1J_JEEENS4_5SM1004TMEM4LOAD26SM100_TMEM_LOAD_16dp256b2xESZ_NS10_INS11_ILi1ELi4ELi3EEES14_NSS_INS5_IJS15_SF_EEENS5_IJSF_SB_EEEEEEENS4_17SM75_U32x4_LDSM_NENS4_14SM90_TMA_STOREES1Y_NS4_17SM90_U32x4_STSM_NENS4_39AutoVectorizingCopyWithAssumedAlignmentILi128EEEEEEvvEEEEvNT_6ParamsE:
        .type           _ZN7cutlass13device_kernelINS_4gemm6kernel13GemmUniversalIN4cute5tupleIJiiiiEEENS1_10collective13CollectiveMmaINS1_35MainloopSm100TmaUmmaWarpSpecializedILi11ELi2ELi4ENS5_IJNS4_1CILi1EEESB_SB_EEEEENS5_IJNSA_ILi64EEENSA_ILi16EEENSA_ILi128EEEEEENS_10bfloat16_tENS5_IJlSB_lEEESI_SJ_NS4_8TiledMMAINS4_8MMA_AtomIJNS4_20SM100_MMA_F16BF16_SSISI_SI_fLi64ELi16ELNS4_4UMMA5MajorE0ELSO_0ELNSN_7ScaleInE0ELSP_0EEEEEENS4_6LayoutISC_NS5_IJNSA_ILi0EEEST_ST_EEEEENS5_IJNS4_10UnderscoreESW_SW_EEEEENS4_13SM90_TMA_LOADENS4_14ComposedLayoutINS4_7SwizzleILi3ELi4ELi3EEENS4_18smem_ptr_flag_bitsILi16EEENSS_INS5_IJNSA_ILi8EEESE_EEENS5_IJSE_SB_EEEEEEEvNS4_8identityESZ_S19_vS1A_EENS_8epilogue10collective18CollectiveEpilogueINS1C_23Sm100TmaWarpSpecializedILi2ELi1ELi8ELb1ELb0EEEJSH_NS5_IJNSS_ISE_SB_EENSS_ISF_SB_EEEEESI_SJ_SI_SJ_NS1C_6fusion15FusionCallbacksIS1G_NS1K_17LinearCombinationISI_fSI_fLNS_15FloatRoundStyleE2EEESH_S1J_JEEENS4_5SM1004TMEM4LOAD26SM100_TMEM_LOAD_16dp256b2xESZ_NS10_INS11_ILi1ELi4ELi3EEES14_NSS_INS5_IJS15_SF_EEENS5_IJSF_SB_EEEEEEENS4_17SM75_U32x4_LDSM_NENS4_14SM90_TMA_STOREES1Y_NS4_17SM90_U32x4_STSM_NENS4_39AutoVectorizingCopyWithAssumedAlignmentILi128EEEEEEvvEEEEvNT_6ParamsE,@function
        .size           _ZN7cutlass13device_kernelINS_4gemm6kernel13GemmUniversalIN4cute5tupleIJiiiiEEENS1_10collective13CollectiveMmaINS1_35MainloopSm100TmaUmmaWarpSpecializedILi11ELi2ELi4ENS5_IJNS4_1CILi1EEESB_SB_EEEEENS5_IJNSA_ILi64EEENSA_ILi16EEENSA_ILi128EEEEEENS_10bfloat16_tENS5_IJlSB_lEEESI_SJ_NS4_8TiledMMAINS4_8MMA_AtomIJNS4_20SM100_MMA_F16BF16_SSISI_SI_fLi64ELi16ELNS4_4UMMA5MajorE0ELSO_0ELNSN_7ScaleInE0ELSP_0EEEEEENS4_6LayoutISC_NS5_IJNSA_ILi0EEEST_ST_EEEEENS5_IJNS4_10UnderscoreESW_SW_EEEEENS4_13SM90_TMA_LOADENS4_14ComposedLayoutINS4_7SwizzleILi3ELi4ELi3EEENS4_18smem_ptr_flag_bitsILi16EEENSS_INS5_IJNSA_ILi8EEESE_EEENS5_IJSE_SB_EEEEEEEvNS4_8identityESZ_S19_vS1A_EENS_8epilogue10collective18CollectiveEpilogueINS1C_23Sm100TmaWarpSpecializedILi2ELi1ELi8ELb1ELb0EEEJSH_NS5_IJNSS_ISE_SB_EENSS_ISF_SB_EEEEESI_SJ_SI_SJ_NS1C_6fusion15FusionCallbacksIS1G_NS1K_17LinearCombinationISI_fSI_fLNS_15FloatRoundStyleE2EEESH_S1J_JEEENS4_5SM1004TMEM4LOAD26SM100_TMEM_LOAD_16dp256b2xESZ_NS10_INS11_ILi1ELi4ELi3EEES14_NSS_INS5_IJS15_SF_EEENS5_IJSF_SB_EEEEEEENS4_17SM75_U32x4_LDSM_NENS4_14SM90_TMA_STOREES1Y_NS4_17SM90_U32x4_STSM_NENS4_39AutoVectorizingCopyWithAssumedAlignmentILi128EEEEEEvvEEEEvNT_6ParamsE,(.L_x_159 - _ZN7cutlass13device_kernelINS_4gemm6kernel13GemmUniversalIN4cute5tupleIJiiiiEEENS1_10collective13CollectiveMmaINS1_35MainloopSm100TmaUmmaWarpSpecializedILi11ELi2ELi4ENS5_IJNS4_1CILi1EEESB_SB_EEEEENS5_IJNSA_ILi64EEENSA_ILi16EEENSA_ILi128EEEEEENS_10bfloat16_tENS5_IJlSB_lEEESI_SJ_NS4_8TiledMMAINS4_8MMA_AtomIJNS4_20SM100_MMA_F16BF16_SSISI_SI_fLi64ELi16ELNS4_4UMMA5MajorE0ELSO_0ELNSN_7ScaleInE0ELSP_0EEEEEENS4_6LayoutISC_NS5_IJNSA_ILi0EEEST_ST_EEEEENS5_IJNS4_10UnderscoreESW_SW_EEEEENS4_13SM90_TMA_LOADENS4_14ComposedLayoutINS4_7SwizzleILi3ELi4ELi3EEENS4_18smem_ptr_flag_bitsILi16EEENSS_INS5_IJNSA_ILi8EEESE_EEENS5_IJSE_SB_EEEEEEEvNS4_8identityESZ_S19_vS1A_EENS_8epilogue10collective18CollectiveEpilogueINS1C_23Sm100TmaWarpSpecializedILi2ELi1ELi8ELb1ELb0EEEJSH_NS5_IJNSS_ISE_SB_EENSS_ISF_SB_EEEEESI_SJ_SI_SJ_NS1C_6fusion15FusionCallbacksIS1G_NS1K_17LinearCombinationISI_fSI_fLNS_15FloatRoundStyleE2EEESH_S1J_JEEENS4_5SM1004TMEM4LOAD26SM100_TMEM_LOAD_16dp256b2xESZ_NS10_INS11_ILi1ELi4ELi3EEES14_NSS_INS5_IJS15_SF_EEENS5_IJSF_SB_EEEEEEENS4_17SM75_U32x4_LDSM_NENS4_14SM90_TMA_STOREES1Y_NS4_17SM90_U32x4_STSM_NENS4_39AutoVectorizingCopyWithAssumedAlignmentILi128EEEEEEvvEEEEvNT_6ParamsE)
        .other          _ZN7cutlass13device_kernelINS_4gemm6kernel13GemmUniversalIN4cute5tupleIJiiiiEEENS1_10collective13CollectiveMmaINS1_35MainloopSm100TmaUmmaWarpSpecializedILi11ELi2ELi4ENS5_IJNS4_1CILi1EEESB_SB_EEEEENS5_IJNSA_ILi64EEENSA_ILi16EEENSA_ILi128EEEEEENS_10bfloat16_tENS5_IJlSB_lEEESI_SJ_NS4_8TiledMMAINS4_8MMA_AtomIJNS4_20SM100_MMA_F16BF16_SSISI_SI_fLi64ELi16ELNS4_4UMMA5MajorE0ELSO_0ELNSN_7ScaleInE0ELSP_0EEEEEENS4_6LayoutISC_NS5_IJNSA_ILi0EEEST_ST_EEEEENS5_IJNS4_10UnderscoreESW_SW_EEEEENS4_13SM90_TMA_LOADENS4_14ComposedLayoutINS4_7SwizzleILi3ELi4ELi3EEENS4_18smem_ptr_flag_bitsILi16EEENSS_INS5_IJNSA_ILi8EEESE_EEENS5_IJSE_SB_EEEEEEEvNS4_8identityESZ_S19_vS1A_EENS_8epilogue10collective18CollectiveEpilogueINS1C_23Sm100TmaWarpSpecializedILi2ELi1ELi8ELb1ELb0EEEJSH_NS5_IJNSS_ISE_SB_EENSS_ISF_SB_EEEEESI_SJ_SI_SJ_NS1C_6fusion15FusionCallbacksIS1G_NS1K_17LinearCombinationISI_fSI_fLNS_15FloatRoundStyleE2EEESH_S1J_JEEENS4_5SM1004TMEM4LOAD26SM100_TMEM_LOAD_16dp256b2xESZ_NS10_INS11_ILi1ELi4ELi3EEES14_NSS_INS5_IJS15_SF_EEENS5_IJSF_SB_EEEEEEENS4_17SM75_U32x4_LDSM_NENS4_14SM90_TMA_STOREES1Y_NS4_17SM90_U32x4_STSM_NENS4_39AutoVectorizingCopyWithAssumedAlignmentILi128EEEEEEvvEEEEvNT_6ParamsE,@"STO_CUDA_ENTRY STV_DEFAULT"
_ZN7cutlass13device_kernelINS_4gemm6kernel13GemmUniversalIN4cute5tupleIJiiiiEEENS1_10collective13CollectiveMmaINS1_35MainloopSm100TmaUmmaWarpSpecializedILi11ELi2ELi4ENS5_IJNS4_1CILi1EEESB_SB_EEEEENS5_IJNSA_ILi64EEENSA_ILi16EEENSA_ILi128EEEEEENS_10bfloat16_tENS5_IJlSB_lEEESI_SJ_NS4_8TiledMMAINS4_8MMA_AtomIJNS4_20SM100_MMA_F16BF16_SSISI_SI_fLi64ELi16ELNS4_4UMMA5MajorE0ELSO_0ELNSN_7ScaleInE0ELSP_0EEEEEENS4_6LayoutISC_NS5_IJNSA_ILi0EEEST_ST_EEEEENS5_IJNS4_10UnderscoreESW_SW_EEEEENS4_13SM90_TMA_LOADENS4_14ComposedLayoutINS4_7SwizzleILi3ELi4ELi3EEENS4_18smem_ptr_flag_bitsILi16EEENSS_INS5_IJNSA_ILi8EEESE_EEENS5_IJSE_SB_EEEEEEEvNS4_8identityESZ_S19_vS1A_EENS_8epilogue10collective18CollectiveEpilogueINS1C_23Sm100TmaWarpSpecializedILi2ELi1ELi8ELb1ELb0EEEJSH_NS5_IJNSS_ISE_SB_EENSS_ISF_SB_EEEEESI_SJ_SI_SJ_NS1C_6fusion15FusionCallbacksIS1G_NS1K_17LinearCombinationISI_fSI_fLNS_15FloatRoundStyleE2EEESH_S1J_JEEENS4_5SM1004TMEM4LOAD26SM100_TMEM_LOAD_16dp256b2xESZ_NS10_INS11_ILi1ELi4ELi3EEES14_NSS_INS5_IJS15_SF_EEENS5_IJSF_SB_EEEEEEENS4_17SM75_U32x4_LDSM_NENS4_14SM90_TMA_STOREES1Y_NS4_17SM90_U32x4_STSM_NENS4_39AutoVectorizingCopyWithAssumedAlignmentILi128EEEEEEvvEEEEvNT_6ParamsE:
[----:B------:R-:W1:Y:S01]  /*0000*/  LDC R1, c[0x0][0x37c] ;  /* 0x0000df00ff017b82 */ /* 0x000e620000000800 */
[----:B------:R-:W2:Y:S01]  /*0010*/  S2R R61, SR_TID.X ;  /* 0x00000000003d7919 */ /* 0x000ea20000002100 */
[----:B------:R-:W3:Y:S01]  /*0020*/  LDCU.64 UR4, c[0x0][0x890] ;  /* 0x00011200ff0477ac */ /* 0x000ee20008000a00 */
[----:B------:R-:W-:Y:S02]  /*0030*/  PRMT R49, RZ, 0x7610, R49 ;  /* 0x00007610ff317816 */ /* 0x000fe40000000031 */
[----:B------:R-:W-:Y:S01]  /*0040*/  ELECT P5, URZ, PT ;  /* 0x0000000000ff782f */ /* 0x000fe200038a0000 */
[----:B------:R-:W4:Y:S01]  /*0050*/  LDCU.64 UR40, c[0x0][0x358] ;  /* 0x00006b00ff2877ac */ /* 0x000f220008000a00 */
[----:B---3--:R-:W-:-:S04]  /*0060*/  UISETP.NE.U32.AND UP0, UPT, UR4, URZ, UPT ;  /* 0x000000ff0400728c */ /* 0x008fc8000bf05070 */
[----:B------:R-:W-:Y:S01]  /*0070*/  UISETP.NE.AND.EX UP0, UPT, UR5, URZ, UPT, UP0 ;  /* 0x000000ff0500728c */ /* 0x000fe2000bf05300 */
[----:B--2---:R-:W-:-:S05]  /*0080*/  SHF.R.U32.HI R53, RZ, 0x5, R61 ;  /* 0x00000005ff357819 */ /* 0x004fca000001163d */
[----:B------:R-:W2:Y:S02]  /*0090*/  SHFL.IDX PT, R0, R53, RZ, 0x1f ;  /* 0x00001fff35007589 */ /* 0x000ea400000e0000 */
[----:B--2---:R-:W-:Y:S01]  /*00a0*/  R2UR UR8, R0 ;  /* 0x00000000000872ca */ /* 0x004fe200000e0000 */
[----:B-1--4-:R-:W-:-:S14]  /*00b0*/  BRA.U UP0, `(.L_x_0) ;  /* 0x00000001002c7547 */ /* 0x012fdc000b800000 */
[----:B------:R-:W1:Y:S02]  /*00c0*/  LDCU.64 UR6, c[0x0][0x888] ;  /* 0x00011100ff0677ac */ /* 0x000e640008000a00 */
[----:B-1----:R-:W-:-:S04]  /*00d0*/  UISETP.NE.U32.AND UP0, UPT, UR6, URZ, UPT ;  /* 0x000000ff0600728c */ /* 0x002fc8000bf05070 */
[----:B------:R-:W-:-:S09]  /*00e0*/  UISETP.NE.AND.EX UP0, UPT, UR7, URZ, UPT, UP0 ;  /* 0x000000ff0700728c */ /* 0x000fd2000bf05300 */
[----:B------:R-:W-:Y:S05]  /*00f0*/  BRA.U !UP0, `(.L_x_1) ;  /* 0x0000000108107547 */ /* 0x000fea000b800000 */
[----:B------:R-:W1:Y:S02]  /*0100*/  LDC.64 R30, c[0x0][0x888] ;  /* 0x00022200ff1e7b82 */ /* 0x000e640000000a00 */
[----:B-1----:R1:W5:Y:S01]  /*0110*/  LDG.E R30, desc[UR40][R30.64] ;  /* 0x000000281e1e7981 */ /* 0x002362000c1e1900 */
[----:B------:R-:W-:Y:S01]  /*0120*/  HFMA2 R49, -RZ, RZ, 0, 5.9604644775390625e-08 ;  /* 0x00000001ff317431 */ /* 0x000fe200000001ff */
[----:B------:R-:W-:Y:S05]  /*0130*/  BRA `(.L_x_0) ;  /* 0x00000000000c7947 */ /* 0x000fea0003800000 */
.L_x_1:
[----:B------:R-:W1:Y:S01]  /*0140*/  LDCU UR6, c[0x0][0x880] ;  /* 0x00011000ff0677ac */ /* 0x000e620008000800 */
[----:B------:R-:W-:Y:S01]  /*0150*/  HFMA2 R49, -RZ, RZ, 0, 5.9604644775390625e-08 ;  /* 0x00000001ff317431 */ /* 0x000fe200000001ff */
[----:B-1----:R-:W-:-:S07]  /*0160*/  MOV R30, UR6 ;  /* 0x00000006001e7c02 */ /* 0x002fce0008000f00 */
.L_x_0:
[----:B------:R-:W2:Y:S02]  /*0170*/  LDCU.64 UR6, c[0x0][0x8b0] ;  /* 0x00011600ff0677ac */ /* 0x000ea40008000a00 */
[----:B--2---:R-:W-:-:S04]  /*0180*/  UISETP.NE.U32.AND UP0, UPT, UR6, URZ, UPT ;  /* 0x000000ff0600728c */ /* 0x004fc8000bf05070 */
[----:B------:R-:W-:-:S09]  /*0190*/  UISETP.NE.AND.EX UP0, UPT, UR7, URZ, UPT, UP0 ;  /* 0x000000ff0700728c */ /* 0x000fd2000bf05300 */
[----:B------:R-:W-:Y:S05]  /*01a0*/  BRA.U UP0, `(.L_x_2) ;  /* 0x0000000100247547 */ /* 0x000fea000b800000 */
[----:B------:R-:W2:Y:S02]  /*01b0*/  LDCU.64 UR6, c[0x0][0x8a8] ;  /* 0x00011500ff0677ac */ /* 0x000ea40008000a00 */
[----:B--2---:R-:W-:-:S04]  /*01c0*/  UISETP.NE.U32.AND UP0, UPT, UR6, URZ, UPT ;  /* 0x000000ff0600728c */ /* 0x004fc8000bf05070 */
[----:B------:R-:W-:-:S09]  /*01d0*/  UISETP.NE.AND.EX UP0, UPT, UR7, URZ, UPT, UP0 ;  /* 0x000000ff0700728c */ /* 0x000fd2000bf05300 */
[----:B------:R-:W-:Y:S05]  /*01e0*/  BRA.U !UP0, `(.L_x_3) ;  /* 0x00000001080c7547 */ /* 0x000fea000b800000 */
[----:B------:R-:W2:Y:S02]  /*01f0*/  LDC.64 R2, c[0x0][0x8a8] ;  /* 0x00022a00ff027b82 */ /* 0x000ea40000000a00 */
[----:B--2---:R2:W5:Y:S01]  /*0200*/  LDG.E R29, desc[UR40][R2.64] ;  /* 0x00000028021d7981 */ /* 0x004562000c1e1900 */
[----:B------:R-:W-:Y:S05]  /*0210*/  BRA `(.L_x_2) ;  /* 0x0000000000087947 */ /* 0x000fea0003800000 */
.L_x_3:
[----:B------:R-:W2:Y:S02]  /*0220*/  LDCU UR6, c[0x0][0x8a0] ;  /* 0x00011400ff0677ac */ /* 0x000ea40008000800 */
[----:B--2---:R-:W-:Y:S02]  /*0230*/  MOV R29, UR6 ;  /* 0x00000006001d7c02 */ /* 0x004fe40008000f00 */
.L_x_2:
[----:B------:R-:W-:Y:S01]  /*0240*/  IMAD.U32 R0, RZ, RZ, UR8 ;  /* 0x00000008ff007e24 */ /* 0x000fe2000f8e00ff */
[----:B------:R-:W-:Y:S04]  /*0250*/  BSSY.RECONVERGENT B0, `(.L_x_4) ;  /* 0x000000c000007945 */ /* 0x000fe80003800200 */
[C---:B------:R-:W-:Y:S02]  /*0260*/  ISETP.NE.OR P1, PT, R0.reuse, 0x1, !P5 ;  /* 0x000000010000780c */ /* 0x040fe40006f25670 */
[----:B------:R-:W-:-:S11]  /*0270*/  ISETP.NE.OR P0, PT, R0, 0x3, !P5 ;  /* 0x000000030000780c */ /* 0x000fd60006f05670 */
[----:B------:R-:W-:Y:S05]  /*0280*/  @P1 BRA `(.L_x_5) ;  /* 0x0000000000201947 */ /* 0x000fea0003800000 */
[----:B------:R-:W3:Y:S02]  /*0290*/  LDCU.64 UR6, c[0x0][0x348] ;  /* 0x00006900ff0677ac */ /* 0x000ee40008000a00 */
[----:B---3--:R-:W-:Y:S02]  /*02a0*/  UIADD3 UR10, UP1, UPT, UR6, 0x80, URZ ;  /* 0x00000080060a7890 */ /* 0x008fe4000ff3e0ff */
[----:B------:R-:W-:Y:S02]  /*02b0*/  UIADD3 UR6, UP0, UPT, UR6, 0x180, URZ ;  /* 0x0000018006067890 */ /* 0x000fe4000ff1e0ff */
[----:B------:R-:W-:Y:S02]  /*02c0*/  UIADD3.X UR11, UPT, UPT, URZ, UR7, URZ, UP1, !UPT ;  /* 0x00000007ff0b7290 */ /* 0x000fe40008ffe4ff */
[----:B------:R-:W-:-:S07]  /*02d0*/  UIADD3.X UR7, UPT, UPT, URZ, UR7, URZ, UP0, !UPT ;  /* 0x00000007ff077290 */ /* 0x000fce00087fe4ff */
[----:B------:R3:W-:Y:S02]  /*02e0*/  UTMACCTL.PF [UR10] ;  /* 0x000000000a0079b9 */ /* 0x0007e40008040000 */
[----:B------:R3:W-:Y:S02]  /*02f0*/  UTMACCTL.PF [UR6] ;  /* 0x00000000060079b9 */ /* 0x0007e40008040000 */
[----:B---3--:R-:W-:Y:S01]  /*0300*/  NOP ;  /* 0x0000000000007918 */ /* 0x008fe20000000000 */
.L_x_5:
[----:B------:R-:W-:Y:S05]  /*0310*/  BSYNC.RECONVERGENT B0 ;  /* 0x0000000000007941 */ /* 0x000fea0003800200 */
.L_x_4:
[----:B------:R-:W-:Y:S04]  /*0320*/  BSSY.RECONVERGENT B0, `(.L_x_6) ;  /* 0x000000a000007945 */ /* 0x000fe80003800200 */
        /* <DEDUP_REMOVED lines=9> */
.L_x_7:
[----:B------:R-:W-:Y:S05]  /*03c0*/  BSYNC.RECONVERGENT B0 ;  /* 0x0000000000007941 */ /* 0x000fea0003800200 */
.L_x_6:
[----:B------:R-:W3:Y:S01]  /*03d0*/  LDCU.64 UR6, c[0x0][0x888] ;  /* 0x00011100ff0677ac */ /* 0x000ee20008000a00 */
[----:B------:R-:W-:Y:S02]  /*03e0*/  UISETP.EQ.U32.AND UP1, UPT, UR4, URZ, UPT ;  /* 0x000000ff0400728c */ /* 0x000fe4000bf22070 */
[----:B------:R-:W-:Y:S02]  /*03f0*/  UPLOP3.LUT UP2, UPT, UPT, UPT, UPT, 0x80, 0x8 ;  /* 0x000000000008789c */ /* 0x000fe40003f4f070 */
[----:B---3--:R-:W-:-:S04]  /*0400*/  UISETP.NE.U32.AND UP0, UPT, UR6, URZ, UPT ;  /* 0x000000ff0600728c */ /* 0x008fc8000bf05070 */
[----:B------:R-:W-:-:S04]  /*0410*/  UISETP.NE.AND.EX UP0, UPT, UR7, URZ, UPT, UP0 ;  /* 0x000000ff0700728c */ /* 0x000fc8000bf05300 */
[----:B------:R-:W-:-:S04]  /*0420*/  UISETP.EQ.OR.EX UP3, UPT, UR5, URZ, !UP0, UP1 ;  /* 0x000000ff0500728c */ /* 0x000fc8000c762710 */
[----:B------:R-:W-:-:S05]  /*0430*/  UP2UR UR45, UPR, URZ, 0x8 ;  /* 0x00000008ff2d7883 */ /* 0x000fca0008000000 */
[----:B------:R-:W-:Y:S07]  /*0440*/  BRA.U !UP3, `(.L_x_8) ;  /* 0x000000010b207547 */ /* 0x000fee000b800000 */
[----:B------:R-:W-:Y:S01]  /*0450*/  UISETP.NE.U32.AND UP2, UPT, UR4, URZ, UPT ;  /* 0x000000ff0400728c */ /* 0x000fe2000bf45070 */
[----:B-----5:R-:W-:Y:S01]  /*0460*/  FSETP.NEU.AND P0, PT, R30, RZ, PT ;  /* 0x000000ff1e00720b */ /* 0x020fe20003f0d000 */
[----:B------:R-:W-:Y:S02]  /*0470*/  USEL UR4, URZ, 0xffffffff, UP0 ;  /* 0xffffffffff047887 */ /* 0x000fe40008000000 */
[----:B------:R-:W-:-:S10]  /*0480*/  UISETP.NE.AND.EX UP2, UPT, UR5, URZ, UPT, UP2 ;  /* 0x000000ff0500728c */ /* 0x000fd4000bf45320 */
[----:B------:R-:W-:Y:S01]  /*0490*/  VOTEU.ANY UP1, P0 ;  /* 0x0000000000ff7886 */ /* 0x000fe20000020100 */
[----:B------:R-:W-:-:S04]  /*04a0*/  @!UP2 USEL UR4, URZ, 0xffffffff, UP1 ;  /* 0xffffffffff04a887 */ /* 0x000fc80008800000 */
[----:B------:R-:W-:-:S04]  /*04b0*/  ULOP3.LUT UR4, UR4, 0x1, URZ, 0xc0, !UPT ;  /* 0x0000000104047892 */ /* 0x000fc8000f8ec0ff */
[----:B------:R-:W-:-:S11]  /*04c0*/  UISETP.NE.U32.AND UP2, UPT, UR4, 0x1, UPT ;  /* 0x000000010400788c */ /* 0x000fd6000bf45070 */
.L_x_8:
[----:B--2---:R-:W2:Y:S01]  /*04d0*/  SHFL.IDX PT, R2, R53, RZ, 0x1f ;  /* 0x00001fff35027589 */ /* 0x004ea200000e0000 */
[----:B------:R-:W-:-:S04]  /*04e0*/  UISETP.NE.AND UP1, UPT, UR8, 0x2, UPT ;  /* 0x000000020800788c */ /* 0x000fc8000bf25270 */
[----:B------:R-:W-:Y:S01]  /*04f0*/  USEL UR6, URZ, 0x1, UP1 ;  /* 0x00000001ff067887 */ /* 0x000fe20008800000 */
[----:B--2---:R-:W-:-:S13]  /*0500*/  ISETP.NE.AND P0, PT, R2, RZ, PT ;  /* 0x000000ff0200720c */ /* 0x004fda0003f05270 */
[----:B------:R-:W-:Y:S05]  /*0510*/  @P0 BRA `(.L_x_9) ;  /* 0x00000000008c0947 */ /* 0x000fea0003800000 */
[----:B------:R-:W-:Y:S01]  /*0520*/  ELECT P0, URZ, PT ;  /* 0x0000000000ff782f */ /* 0x000fe20003800000 */
[----:B------:R-:W-:-:S12]  /*0530*/  BSSY.RECONVERGENT B0, `(.L_x_9) ;  /* 0x0000021000007945 */ /* 0x000fd80003800200 */
[----:B------:R-:W-:Y:S05]  /*0540*/  @!P0 BRA `(.L_x_10) ;  /* 0x00000000007c8947 */ /* 0x000fea0003800000 */
[----:B------:R-:W2:Y:S01]  /*0550*/  S2UR UR5, SR_CgaCtaId ;  /* 0x00000000000579c3 */ /* 0x000ea20000008800 */
[----:B------:R-:W-:Y:S01]  /*0560*/  UMOV UR7, 0x400 ;  /* 0x0000040000077882 */ /* 0x000fe20000000000 */
[----:B------:R-:W-:Y:S02]  /*0570*/  UMOV UR4, 0x1 ;  /* 0x0000000100047882 */ /* 0x000fe40000000000 */
[----:B------:R-:W-:-:S04]  /*0580*/  UIADD3 UR10, UPT, UPT, -UR4, 0x100000, URZ ;  /* 0x00100000040a7890 */ /* 0x000fc8000fffe1ff */
[----:B------:R-:W-:Y:S02]  /*0590*/  USHF.L.U32 UR11, UR10, 0xb, URZ ;  /* 0x0000000b0a0b7899 */ /* 0x000fe400080006ff */
[----:B------:R-:W-:Y:S02]  /*05a0*/  USHF.L.U32 UR10, UR10, 0x1, URZ ;  /* 0x000000010a0a7899 */ /* 0x000fe400080006ff */
[----:B--2---:R-:W-:Y:S01]  /*05b0*/  ULEA UR5, UR5, UR7, 0x18 ;  /* 0x0000000705057291 */ /* 0x004fe2000f8ec0ff */
[----:B------:R-:W2:Y:S11]  /*05c0*/  FENCE.VIEW.ASYNC.S ;  /* 0x00000000000073c6 */ /* 0x000eb60000000000 */
[----:B--2---:R2:W3:Y:S01]  /*05d0*/  SYNCS.EXCH.64 URZ, [UR5], UR10 ;  /* 0x0000000a05ff75b2 */ /* 0x0044e20008000100 */
[----:B------:R2:W4:Y:S01]  /*05e0*/  SYNCS.EXCH.64 URZ, [UR5+0x58], UR10 ;  /* 0x0000580a05ff75b2 */ /* 0x0005220008000100 */
[----:B------:R2:W1:Y:S01]  /*05f0*/  SYNCS.EXCH.64 URZ, [UR5+0x8], UR10 ;  /* 0x0000080a05ff75b2 */ /* 0x0004620008000100 */
        /* <DEDUP_REMOVED lines=18> */
[----:B------:R2:W1:Y:S02]  /*0720*/  SYNCS.EXCH.64 URZ, [UR5+0xa8], UR10 ;  /* 0x0000a80a05ff75b2 */ /* 0x0004640008000100 */
[----:B--2---:R-:W-:Y:S01]  /*0730*/  NOP ;  /* 0x0000000000007918 */ /* 0x004fe20000000000 */
.L_x_10:
[----:B------:R-:W-:Y:S05]  /*0740*/  BSYNC.RECONVERGENT B0 ;  /* 0x0000000000007941 */ /* 0x000fea0003800200 */
.L_x_9:
[----:B------:R-:W2:Y:S01]  /*0750*/  SHFL.IDX PT, R2, R53, RZ, 0x1f ;  /* 0x00001fff35027589 */ /* 0x000ea200000e0000 */
[----:B------:R-:W-:Y:S01]  /*0760*/  NOP ;  /* 0x0000000000007918 */ /* 0x000fe20000000000 */
[----:B--2---:R-:W-:-:S13]  /*0770*/  ISETP.NE.AND P0, PT, R2, 0x1, PT ;  /* 0x000000010200780c */ /* 0x004fda0003f05270 */
[----:B------:R-:W-:Y:S05]  /*0780*/  @P0 BRA `(.L_x_11) ;  /* 0x0000000000480947 */ /* 0x000fea0003800000 */
[----:B------:R-:W2:Y:S01]  /*0790*/  S2UR UR7, SR_CgaCtaId ;  /* 0x00000000000779c3 */ /* 0x000ea20000008800 */
[----:B------:R-:W-:Y:S01]  /*07a0*/  UMOV UR9, 0x400 ;  /* 0x0000040000097882 */ /* 0x000fe20000000000 */
[----:B------:R-:W-:Y:S01]  /*07b0*/  UMOV UR5, 0x20 ;  /* 0x0000002000057882 */ /* 0x000fe20000000000 */
[----:B------:R-:W-:Y:S01]  /*07c0*/  UMOV UR4, 0x80 ;  /* 0x0000008000047882 */ /* 0x000fe20000000000 */
[----:B------:R-:W-:-:S04]  /*07d0*/  UIADD3 UR10, UPT, UPT, -UR5, 0x100000, URZ ;  /* 0x00100000050a7890 */ /* 0x000fc8000fffe1ff */
[----:B------:R-:W-:Y:S02]  /*07e0*/  USHF.L.U32 UR11, UR10, 0xb, URZ ;  /* 0x0000000b0a0b7899 */ /* 0x000fe400080006ff */
[----:B------:R-:W-:Y:S02]  /*07f0*/  USHF.L.U32 UR10, UR10, 0x1, URZ ;  /* 0x000000010a0a7899 */ /* 0x000fe400080006ff */
[----:B------:R-:W-:-:S04]  /*0800*/  UIADD3 UR4, UPT, UPT, -UR4, 0x100000, URZ ;  /* 0x0010000004047890 */ /* 0x000fc8000fffe1ff */
[----:B------:R-:W-:Y:S02]  /*0810*/  USHF.L.U32 UR5, UR4, 0xb, URZ ;  /* 0x0000000b04057899 */ /* 0x000fe400080006ff */
[----:B------:R-:W-:Y:S01]  /*0820*/  USHF.L.U32 UR4, UR4, 0x1, URZ ;  /* 0x0000000104047899 */ /* 0x000fe200080006ff */
[----:B------:R-:W-:Y:S01]  /*0830*/  ELECT P0, URZ, PT ;  /* 0x0000000000ff782f */ /* 0x000fe20003800000 */
[----:B--2---:R-:W-:Y:S01]  /*0840*/  ULEA UR7, UR7, UR9, 0x18 ;  /* 0x0000000907077291 */ /* 0x004fe2000f8ec0ff */
[----:B------:R-:W2:Y:S11]  /*0850*/  FENCE.VIEW.ASYNC.S ;  /* 0x00000000000073c6 */ /* 0x000eb60000000000 */
[----:B--2---:R2:W1:Y:S01]  /*0860*/  SYNCS.EXCH.64 URZ, [UR7+0xb0], UR10 ;  /* 0x0000b00a07ff75b2 */ /* 0x0044620008000100 */
[----:B------:R2:W1:Y:S01]  /*0870*/  SYNCS.EXCH.64 URZ, [UR7+0xc0], UR4 ;  /* 0x0000c00407ff75b2 */ /* 0x0004620008000100 */
[----:B------:R2:W1:Y:S01]  /*0880*/  SYNCS.EXCH.64 URZ, [UR7+0xb8], UR10 ;  /* 0x0000b80a07ff75b2 */ /* 0x0004620008000100 */
[----:B------:R2:W1:Y:S01]  /*0890*/  SYNCS.EXCH.64 URZ, [UR7+0xc8], UR4 ;  /* 0x0000c80407ff75b2 */ /* 0x0004620008000100 */
[----:B------:R-:W-:Y:S01]  /*08a0*/  NOP ;  /* 0x0000000000007918 */ /* 0x000fe20000000000 */
.L_x_11:
[----:B------:R-:W3:Y:S01]  /*08b0*/  SHFL.IDX PT, R2, R53, RZ, 0x1f ;  /* 0x00001fff35027589 */ /* 0x000ee200000e0000 */
[----:B------:R-:W-:Y:S01]  /*08c0*/  NOP ;  /* 0x0000000000007918 */ /* 0x000fe20000000000 */
[----:B---3--:R-:W-:-:S13]  /*08d0*/  ISETP.NE.AND P0, PT, R2, 0x3, PT ;  /* 0x000000030200780c */ /* 0x008fda0003f05270 */
[----:B------:R-:W-:Y:S05]  /*08e0*/  @P0 BRA `(.L_x_12) ;  /* 0x0000000000300947 */ /* 0x000fea0003800000 */
[----:B--2---:R-:W2:Y:S01]  /*08f0*/  S2UR UR5, SR_CgaCtaId ;  /* 0x00000000000579c3 */ /* 0x004ea20000008800 */
[----:B------:R-:W-:Y:S01]  /*0900*/  UMOV UR7, 0x400 ;  /* 0x0000040000077882 */ /* 0x000fe20000000000 */
[----:B------:R-:W-:Y:S01]  /*0910*/  UMOV UR4, 0x20 ;  /* 0x0000002000047882 */ /* 0x000fe20000000000 */
[----:B------:R-:W-:Y:S01]  /*0920*/  ELECT P0, URZ, PT ;  /* 0x0000000000ff782f */ /* 0x000fe20003800000 */
[----:B------:R-:W-:-:S04]  /*0930*/  UIADD3 UR10, UPT, UPT, -UR4, 0x100000, URZ ;  /* 0x00100000040a7890 */ /* 0x000fc8000fffe1ff */
[----:B------:R-:W-:Y:S02]  /*0940*/  USHF.L.U32 UR11, UR10, 0xb, URZ ;  /* 0x0000000b0a0b7899 */ /* 0x000fe400080006ff */
[----:B------:R-:W-:Y:S02]  /*0950*/  USHF.L.U32 UR10, UR10, 0x1, URZ ;  /* 0x000000010a0a7899 */ /* 0x000fe400080006ff */
[----:B--2---:R-:W-:Y:S01]  /*0960*/  ULEA UR5, UR5, UR7, 0x18 ;  /* 0x0000000705057291 */ /* 0x004fe2000f8ec0ff */
[----:B------:R-:W2:Y:S11]  /*0970*/  FENCE.VIEW.ASYNC.S ;  /* 0x00000000000073c6 */ /* 0x000eb60000000000 */
[----:B--2---:R3:W2:Y:S01]  /*0980*/  SYNCS.EXCH.64 URZ, [UR5+0xd0], UR10 ;  /* 0x0000d00a05ff75b2 */ /* 0x0046a20008000100 */
[----:B------:R3:W1:Y:S02]  /*0990*/  SYNCS.EXCH.64 URZ, [UR5+0xd8], UR10 ;  /* 0x0000d80a05ff75b2 */ /* 0x0006640008000100 */
[----:B---3--:R-:W-:Y:S01]  /*09a0*/  NOP ;  /* 0x0000000000007918 */ /* 0x008fe20000000000 */
.L_x_12:
[----:B------:R-:W3:Y:S01]  /*09b0*/  SHFL.IDX PT, R2, R53, RZ, 0x1f ;  /* 0x00001fff35027589 */ /* 0x000ee200000e0000 */
[----:B------:R-:W-:Y:S01]  /*09c0*/  NOP ;  /* 0x0000000000007918 */ /* 0x000fe20000000000 */
[----:B---3--:R-:W-:-:S13]  /*09d0*/  ISETP.NE.AND P0, PT, R2, 0x4, PT ;  /* 0x000000040200780c */ /* 0x008fda0003f05270 */
[----:B------:R-:W-:Y:S05]  /*09e0*/  @P0 BRA `(.L_x_13) ;  /* 0x00000000004c0947 */ /* 0x000fea0003800000 */
[----:B--2---:R-:W2:Y:S01]  /*09f0*/  S2UR UR5, SR_CgaCtaId ;  /* 0x00000000000579c3 */ /* 0x004ea20000008800 */
[----:B------:R-:W-:Y:S01]  /*0a00*/  UMOV UR9, 0x100 ;  /* 0x0000010000097882 */ /* 0x000fe20000000000 */
[----:B------:R-:W-:Y:S01]  /*0a10*/  UMOV UR7, 0x400 ;  /* 0x0000040000077882 */ /* 0x000fe20000000000 */
[----:B------:R-:W-:Y:S01]  /*0a20*/  USEL UR9, UR9, 0xe0, UP2 ;  /* 0x000000e009097887 */ /* 0x000fe20009000000 */
[----:B------:R-:W-:Y:S01]  /*0a30*/  UMOV UR4, 0x1 ;  /* 0x0000000100047882 */ /* 0x000fe20000000000 */
[----:B------:R-:W-:Y:S01]  /*0a40*/  ELECT P0, URZ, PT ;  /* 0x0000000000ff782f */ /* 0x000fe20003800000 */
[----:B------:R-:W-:-:S04]  /*0a50*/  UIADD3 UR10, UPT, UPT, -UR4, 0x100000, URZ ;  /* 0x00100000040a7890 */ /* 0x000fc8000fffe1ff */
[----:B------:R-:W-:Y:S02]  /*0a60*/  USHF.L.U32 UR11, UR10, 0xb, URZ ;  /* 0x0000000b0a0b7899 */ /* 0x000fe400080006ff */
[----:B------:R-:W-:Y:S02]  /*0a70*/  USHF.L.U32 UR10, UR10, 0x1, URZ ;  /* 0x000000010a0a7899 */ /* 0x000fe400080006ff */
[----:B------:R-:W-:-:S04]  /*0a80*/  UIADD3 UR12, UPT, UPT, -UR9, 0x100000, URZ ;  /* 0x00100000090c7890 */ /* 0x000fc8000fffe1ff */
[----:B------:R-:W-:Y:S02]  /*0a90*/  USHF.L.U32 UR13, UR12, 0xb, URZ ;  /* 0x0000000b0c0d7899 */ /* 0x000fe400080006ff */
[----:B------:R-:W-:Y:S02]  /*0aa0*/  USHF.L.U32 UR12, UR12, 0x1, URZ ;  /* 0x000000010c0c7899 */ /* 0x000fe400080006ff */
[----:B--2---:R-:W-:Y:S01]  /*0ab0*/  ULEA UR5, UR5, UR7, 0x18 ;  /* 0x0000000705057291 */ /* 0x004fe2000f8ec0ff */
[----:B------:R-:W2:Y:S11]  /*0ac0*/  FENCE.VIEW.ASYNC.S ;  /* 0x00000000000073c6 */ /* 0x000eb60000000000 */
[----:B--2---:R3:W2:Y:S01]  /*0ad0*/  SYNCS.EXCH.64 URZ, [UR5+0xe0], UR10 ;  /* 0x0000e00a05ff75b2 */ /* 0x0046a20008000100 */
[----:B------:R3:W1:Y:S01]  /*0ae0*/  SYNCS.EXCH.64 URZ, [UR5+0xf0], UR12 ;  /* 0x0000f00c05ff75b2 */ /* 0x0006620008000100 */
[----:B------:R3:W1:Y:S01]  /*0af0*/  SYNCS.EXCH.64 URZ, [UR5+0xe8], UR10 ;  /* 0x0000e80a05ff75b2 */ /* 0x0006620008000100 */
[----:B------:R3:W1:Y:S02]  /*0b00*/  SYNCS.EXCH.64 URZ, [UR5+0xf8], UR12 ;  /* 0x0000f80c05ff75b2 */ /* 0x0006640008000100 */
[----:B---3--:R-:W-:Y:S01]  /*0b10*/  NOP ;  /* 0x0000000000007918 */ /* 0x008fe20000000000 */
.L_x_13:
[----:B------:R-:W3:Y:S01]  /*0b20*/  SHFL.IDX PT, R2, R53, RZ, 0x1f ;  /* 0x00001fff35027589 */ /* 0x000ee200000e0000 */
[----:B------:R-:W-:Y:S01]  /*0b30*/  NOP ;  /* 0x0000000000007918 */ /* 0x000fe20000000000 */
[----:B---3--:R-:W-:-:S13]  /*0b40*/  ISETP.NE.AND P0, PT, R2, 0x5, PT ;  /* 0x000000050200780c */ /* 0x008fda0003f05270 */
[----:B------:R-:W-:Y:S05]  /*0b50*/  @P0 BRA `(.L_x_14) ;  /* 0x0000000000580947 */ /* 0x000fea0003800000 */
[----:B--2---:R-:W2:Y:S01]  /*0b60*/  S2UR UR7, SR_CgaCtaId ;  /* 0x00000000000779c3 */ /* 0x004ea20000008800 */
        /* <DEDUP_REMOVED lines=12> */
[----:B--2---:R3:W2:Y:S01]  /*0c30*/  SYNCS.EXCH.64 URZ, [UR7+0x100], UR10 ;  /* 0x0001000a07ff75b2 */ /* 0x0046a20008000100 */
[----:B------:R3:W1:Y:S01]  /*0c40*/  SYNCS.EXCH.64 URZ, [UR7+0x120], UR4 ;  /* 0x0001200407ff75b2 */ /* 0x0006620008000100 */
[----:B------:R3:W1:Y:S01]  /*0c50*/  SYNCS.EXCH.64 URZ, [UR7+0x108], UR10 ;  /* 0x0001080a07ff75b2 */ /* 0x0006620008000100 */
[----:B------:R3:W1:Y:S01]  /*0c60*/  SYNCS.EXCH.64 URZ, [UR7+0x128], UR4 ;  /* 0x0001280407ff75b2 */ /* 0x0006620008000100 */
[----:B------:R3:W1:Y:S01]  /*0c70*/  SYNCS.EXCH.64 URZ, [UR7+0x110], UR10 ;  /* 0x0001100a07ff75b2 */ /* 0x0006620008000100 */
[----:B------:R3:W1:Y:S01]  /*0c80*/  SYNCS.EXCH.64 URZ, [UR7+0x130], UR4 ;  /* 0x0001300407ff75b2 */ /* 0x0006620008000100 */
[----:B------:R3:W1:Y:S01]  /*0c90*/  SYNCS.EXCH.64 URZ, [UR7+0x118], UR10 ;  /* 0x0001180a07ff75b2 */ /* 0x0006620008000100 */
[----:B------:R3:W1:Y:S02]  /*0ca0*/  SYNCS.EXCH.64 URZ, [UR7+0x138], UR4 ;  /* 0x0001380407ff75b2 */ /* 0x0006640008000100 */
[----:B---3--:R-:W-:Y:S01]  /*0cb0*/  NOP ;  /* 0x0000000000007918 */ /* 0x008fe20000000000 */
.L_x_14:
        /* <DEDUP_REMOVED lines=18> */
.L_x_15:
[----:B--2---:R-:W2:Y:S01]  /*0de0*/  S2UR UR5, SR_CTAID.X ;  /* 0x00000000000579c3 */ /* 0x004ea20000002500 */
[----:B------:R-:W-:-:S05]  /*0df0*/  CS2R.32 R48, SR_CgaSize ;  /* 0x0000000000307805 */ /* 0x000fca0000008a00 */
[----:B------:R-:W-:-:S05]  /*0e00*/  IMAD R48, R48, -0xa0, RZ ;  /* 0xffffff6030307824 */ /* 0x000fca00078e02ff */
[----:B------:R-:W-:-:S14]  /*0e10*/  R2UR UR9, R48 ;  /* 0x00000000300972ca */ /* 0x000fdc00000e0000 */
[----:B------:R-:W3:Y:S01]  /*0e20*/  LDCU UR9, c[0x0][UR9+0x2b0] ;  /* 0x00005600090977ac */ /* 0x000ee20008000800 */
[----:B------:R-:W-:Y:S01]  /*0e30*/  NOP ;  /* 0x0000000000007918 */ /* 0x000fe20000000000 */
[----:B------:R-:W-:-:S05]  /*0e40*/  CS2R.32 R48, SR_CgaSize ;  /* 0x0000000000307805 */ /* 0x000fca0000008a00 */
[----:B------:R-:W-:-:S05]  /*0e50*/  IMAD R48, R48, -0xa0, RZ ;  /* 0xffffff6030307824 */ /* 0x000fca00078e02ff */
[----:B------:R-:W-:-:S14]  /*0e60*/  R2UR UR7, R48 ;  /* 0x00000000300772ca */ /* 0x000fdc00000e0000 */
[----:B------:R-:W4:Y:S01]  /*0e70*/  LDCU UR7, c[0x0][UR7+0x2b4] ;  /* 0x00005680070777ac */ /* 0x000f220008000800 */
[----:B------:R-:W1:Y:S08]  /*0e80*/  S2UR UR4, SR_CTAID.Y ;  /* 0x00000000000479c3 */ /* 0x000e700000002600 */
[----:B------:R-:W4:Y:S01]  /*0e90*/  LDC R10, c[0x0][0xb24] ;  /* 0x0002c900ff0a7b82 */ /* 0x000f220000000800 */
[----:B--2---:R-:W-:-:S02]  /*0ea0*/  I2FP.F32.U32 R46, UR5 ;  /* 0x00000005002e7c45 */ /* 0x004fc40008201000 */
[----:B------:R-:W-:-:S05]  /*0eb0*/  CS2R.32 R3, SR_CgaSize ;  /* 0x0000000000037805 */ /* 0x000fca0000008a00 */
[----:B------:R-:W-:-:S06]  /*0ec0*/  IMAD R3, R3, -0xa0, RZ ;  /* 0xffffff6003037824 */ /* 0x000fcc00078e02ff */
[----:B------:R-:W2:Y:S01]  /*0ed0*/  LDC R3, c[0x0][R3+0x2a0] ;  /* 0x0000a80003037b82 */ /* 0x000ea20000000800 */
[----:B------:R-:W-:Y:S01]  /*0ee0*/  MOV R48, UR5 ;  /* 0x0000000500307c02 */ /* 0x000fe20008000f00 */
[----:B---3--:R-:W-:Y:S01]  /*0ef0*/  FMUL R46, R46, UR9 ;  /* 0x000000092e2e7c20 */ /* 0x008fe20008400000 */
[----:B-1----:R-:W-:Y:S02]  /*0f00*/  I2FP.F32.U32 R31, UR4 ;  /* 0x00000004001f7c45 */ /* 0x002fe40008201000 */
[----:B------:R-:W-:-:S05]  /*0f10*/  CS2R.32 R2, SR_CgaSize ;  /* 0x0000000000027805 */ /* 0x000fca0000008a00 */
[----:B------:R-:W-:-:S06]  /*0f20*/  IMAD R2, R2, -0xa0, RZ ;  /* 0xffffff6002027824 */ /* 0x000fcc00078e02ff */
[----:B------:R-:W1:Y:S01]  /*0f30*/  LDC R2, c[0x0][R2+0x2a4] ;  /* 0x0000a90002027b82 */ /* 0x000e620000000800 */
[----:B------:R-:W-:Y:S01]  /*0f40*/  MOV R47, UR4 ;  /* 0x00000004002f7c02 */ /* 0x000fe20008000f00 */
[----:B------:R-:W3:Y:S01]  /*0f50*/  F2I.U32.TRUNC.NTZ R46, R46 ;  /* 0x0000002e002e7305 */ /* 0x000ee2000020f000 */
[----:B----4-:R-:W-:-:S05]  /*0f60*/  FMUL R31, R31, UR7 ;  /* 0x000000071f1f7c20 */ /* 0x010fca0008400000 */
[----:B------:R-:W-:Y:S01]  /*0f70*/  BAR.SYNC.DEFER_BLOCKING 0x0 ;  /* 0x0000000000007b1d */ /* 0x000fe20000010000 */
[----:B------:R-:W-:-:S05]  /*0f80*/  ISETP.GE.AND P0, PT, R10, 0x1, PT ;  /* 0x000000010a00780c */ /* 0x000fca0003f06270 */
[----:B------:R-:W4:Y:S02]  /*0f90*/  F2I.U32.TRUNC.NTZ R31, R31 ;  /* 0x0000001f001f7305 */ /* 0x000f24000020f000 */
[----:B------:R-:W1:Y:S01]  /*0fa0*/  S2UR UR36, SR_CTAID.Z ;  /* 0x00000000002479c3 */ /* 0x000e620000002700 */
[----:B---3--:R-:W-:-:S05]  /*0fb0*/  IADD3 R46, PT, PT, -R46, RZ, RZ ;  /* 0x000000ff2e2e7210 */ /* 0x008fca0007ffe1ff */
[----:B--2---:R-:W-:Y:S01]  /*0fc0*/  IMAD R46, R3, R46, UR5 ;  /* 0x00000005032e7e24 */ /* 0x004fe2000f8e022e */
[----:B----4-:R-:W-:-:S05]  /*0fd0*/  IADD3 R31, PT, PT, -R31, RZ, RZ ;  /* 0x000000ff1f1f7210 */ /* 0x010fca0007ffe1ff */
[----:B-1----:R-:W-:Y:S01]  /*0fe0*/  IMAD R31, R2, R31, UR4 ;  /* 0x00000004021f7e24 */ /* 0x002fe2000f8e021f */
[----:B------:R-:W-:Y:S06]  /*0ff0*/  @!P0 BRA `(.L_x_16) ;  /* 0x0000000000b88947 */ /* 0x000fec0003800000 */
[----:B------:R-:W1:Y:S01]  /*1000*/  LDC.64 R4, c[0x0][0xb18] ;  /* 0x0002c600ff047b82 */ /* 0x000e620000000a00 */
[----:B------:R-:W-:-:S07]  /*1010*/  ISETP.NE.AND P0, PT, R10, 0x1, PT ;  /* 0x000000010a00780c */ /* 0x000fce0003f05270 */
[----:B------:R-:W2:Y:S08]  /*1020*/  LDC R9, c[0x0][0xb0c] ;  /* 0x0002c300ff097b82 */ /* 0x000eb00000000800 */
[----:B------:R-:W3:Y:S08]  /*1030*/  LDC R12, c[0x0][0x370] ;  /* 0x0000dc00ff0c7b82 */ /* 0x000ef00000000800 */
[----:B------:R-:W4:Y:S01]  /*1040*/  LDC R11, c[0x0][0x374] ;  /* 0x0000dd00ff0b7b82 */ /* 0x000f220000000800 */
[----:B-1----:R-:W-:-:S07]  /*1050*/  ISETP.NE.AND P1, PT, R4, 0x1, PT ;  /* 0x000000010400780c */ /* 0x002fce0003f25270 */
[----:B------:R-:W3:Y:S01]  /*1060*/  LDC.64 R6, c[0x0][0xb10] ;  /* 0x0002c400ff067b82 */ /* 0x000ee20000000a00 */
[----:B--2---:R-:W-:-:S07]  /*1070*/  ISETP.NE.AND P2, PT, R9, 0x1, PT ;  /* 0x000000010900780c */ /* 0x004fce0003f45270 */
[----:B------:R-:W1:Y:S08]  /*1080*/  LDC R8, c[0x0][0xb20] ;  /* 0x0002c800ff087b82 */ /* 0x000e700000000800 */
[----:B------:R-:W2:Y:S01]  /*1090*/  LDC.64 R2, c[0x0][0xb28] ;  /* 0x0002ca00ff027b82 */ /* 0x000ea20000000a00 */
[----:B----4-:R-:W-:-:S04]  /*10a0*/  IMAD.HI.U32 R13, R11, R5, RZ ;  /* 0x000000050b0d7227 */ /* 0x010fc800078e00ff */
[----:B------:R-:W-:-:S04]  /*10b0*/  IMAD.HI.U32 R5, R47, R5, RZ ;  /* 0x000000052f057227 */ /* 0x000fc800078e00ff */
[----:B---3--:R-:W-:-:S05]  /*10c0*/  IMAD.HI.U32 R14, R12, R6, RZ ;  /* 0x000000060c0e7227 */ /* 0x008fca00078e00ff */
[-C--:B------:R-:W-:Y:S01]  /*10d0*/  @P2 SHF.R.U32.HI R12, RZ, R7.reuse, R14 ;  /* 0x00000007ff0c2219 */ /* 0x080fe2000001160e */
[C---:B------:R-:W-:Y:S01]  /*10e0*/  IMAD.HI.U32 R14, R48.reuse, R6, RZ ;  /* 0x00000006300e7227 */ /* 0x040fe200078e00ff */
[-C--:B-1----:R-:W-:Y:S02]  /*10f0*/  @P1 SHF.R.U32.HI R11, RZ, R8.reuse, R13 ;  /* 0x00000008ff0b1219 */ /* 0x082fe4000001160d */
[----:B------:R-:W-:Y:S02]  /*1100*/  SHF.R.U32.HI R5, RZ, R8, R5 ;  /* 0x00000008ff057219 */ /* 0x000fe40000011605 */
[----:B------:R-:W-:Y:S02]  /*1110*/  SHF.R.U32.HI R14, RZ, R7, R14 ;  /* 0x00000007ff0e7219 */ /* 0x000fe4000001160e */
[----:B------:R-:W-:Y:S01]  /*1120*/  SEL R5, R47, R5, !P1 ;  /* 0x000000052f057207 */ /* 0x000fe20004800000 */
[----:B--2---:R-:W-:Y:S01]  /*1130*/  IMAD.HI.U32 R13, R11, R2, RZ ;  /* 0x000000020b0d7227 */ /* 0x004fe200078e00ff */
[----:B------:R-:W-:-:S03]  /*1140*/  SEL R14, R48, R14, !P2 ;  /* 0x0000000e300e7207 */ /* 0x000fc60005000000 */
[----:B------:R-:W-:Y:S01]  /*1150*/  IMAD.HI.U32 R6, R12, R2, RZ ;  /* 0x000000020c067227 */ /* 0x000fe200078e00ff */
[----:B------:R-:W-:-:S04]  /*1160*/  @P0 SHF.R.U32.HI R11, RZ, R3, R13 ;  /* 0x00000003ff0b0219 */ /* 0x000fc8000001160d */
[----:B------:R-:W-:Y:S01]  /*1170*/  @P0 SHF.R.U32.HI R12, RZ, R3, R6 ;  /* 0x00000003ff0c0219 */ /* 0x000fe20000011606 */
[----:B------:R-:W-:-:S04]  /*1180*/  IMAD R11, R11, R10, RZ ;  /* 0x0000000a0b0b7224 */ /* 0x000fc800078e02ff */
[----:B------:R-:W-:Y:S01]  /*1190*/  IMAD R6, R12, R10, RZ ;  /* 0x0000000a0c067224 */ /* 0x000fe200078e02ff */
[----:B------:R-:W-:-:S04]  /*11a0*/  ISETP.GE.AND P1, PT, R5, R11, PT ;  /* 0x0000000b0500720c */ /* 0x000fc80003f26270 */
[----:B------:R-:W-:Y:S01]  /*11b0*/  ISETP.GE.OR P1, PT, R14, R6, P1 ;  /* 0x000000060e00720c */ /* 0x000fe20000f26670 */
[----:B------:R-:W-:-:S05]  /*11c0*/  IMAD.HI.U32 R6, R5, R2, RZ ;  /* 0x0000000205067227 */ /* 0x000fca00078e00ff */
[----:B------:R-:W-:-:S04]  /*11d0*/  SHF.R.U32.HI R6, RZ, R3, R6 ;  /* 0x00000003ff067219 */ /* 0x000fc80000011606 */
[----:B------:R-:W-:-:S03]  /*11e0*/  SEL R6, R5, R6, !P0 ;  /* 0x0000000605067207 */ /* 0x000fc60004000000 */
[----:B------:R-:W-:Y:S01]  /*11f0*/  @!P1 IMAD.HI.U32 R7, R14, R2, RZ ;  /* 0x000000020e079227 */ /* 0x000fe200078e00ff */
[----:B------:R-:W-:-:S04]  /*1200*/  IADD3 R2, PT, PT, -R6, RZ, RZ ;  /* 0x000000ff06027210 */ /* 0x000fc80007ffe1ff */
[----:B------:R-:W-:Y:S01]  /*1210*/  @!P1 SHF.R.U32.HI R3, RZ, R3, R7 ;  /* 0x00000003ff039219 */ /* 0x000fe20000011607 */
[----:B------:R-:W-:Y:S01]  /*1220*/  IMAD R2, R10, R2, R5 ;  /* 0x000000020a027224 */ /* 0x000fe200078e0205 */
[----:B------:R-:W-:Y:S02]  /*1230*/  IADD3 R7, PT, PT, -R5, RZ, RZ ;  /* 0x000000ff05077210 */ /* 0x000fe40007ffe1ff */
[----:B------:R-:W-:-:S03]  /*1240*/  @!P1 SEL R3, R14, R3, !P0 ;  /* 0x000000030e039207 */ /* 0x000fc60004000000 */
[----:B------:R-:W-:Y:S02]  /*1250*/  IMAD R7, R4, R7, R47 ;  /* 0x0000000704077224 */ /* 0x000fe400078e022f */
[--C-:B------:R-:W-:Y:S02]  /*1260*/  @!P1 IMAD.IADD R6, R6, 0x1, -R3.reuse ;  /* 0x0000000106069824 */ /* 0x100fe400078e0a03 */
[----:B------:R-:W-:Y:S01]  /*1270*/  @!P1 IMAD R3, R2, R12, R3 ;  /* 0x0000000c02039224 */ /* 0x000fe200078e0203 */
[----:B------:R-:W-:Y:S01]  /*1280*/  IADD3 R2, PT, PT, -R14, RZ, RZ ;  /* 0x000000ff0e027210 */ /* 0x000fe20007ffe1ff */
[----:B------:R-:W-:Y:S02]  /*1290*/  @!P1 IMAD R5, R6, R10, R14 ;  /* 0x0000000a06059224 */ /* 0x000fe400078e020e */
[----:B------:R-:W-:Y:S02]  /*12a0*/  @!P1 IMAD.MOV.U32 R14, RZ, RZ, R3 ;  /* 0x000000ffff0e9224 */ /* 0x000fe400078e0003 */
[----:B------:R-:W-:-:S02]  /*12b0*/  IMAD R2, R9, R2, R48 ;  /* 0x0000000209027224 */ /* 0x000fc400078e0230 */
[----:B------:R-:W-:Y:S02]  /*12c0*/  IMAD R47, R5, R4, R7 ;  /* 0x00000004052f7224 */ /* 0x000fe400078e0207 */
[----:B------:R-:W-:Y:S02]  /*12d0*/  IMAD R48, R14, R9, R2 ;  /* 0x000000090e307224 */ /* 0x000fe400078e0202 */
.L_x_16:
[----:B------:R-:W1:Y:S01]  /*12e0*/  LDCU UR4, c[0x0][0xb30] ;  /* 0x00016600ff0477ac */ /* 0x000e620008000800 */
[----:B------:R-:W2:Y:S08]  /*12f0*/  S2UR UR37, SR_CgaCtaId ;  /* 0x00000000002579c3 */ /* 0x000eb00000008800 */
[----:B------:R-:W3:Y:S01]  /*1300*/  LDC R22, c[0x0][0xb24] ;  /* 0x0002c900ff167b82 */ /* 0x000ee20000000800 */
[----:B-1----:R-:W-:-:S09]  /*1310*/  UISETP.NE.AND UP1, UPT, UR4, 0x1, UPT ;  /* 0x000000010400788c */ /* 0x002fd2000bf25270 */
[----:B--2---:R-:W-:Y:S05]  /*1320*/  BRA.U UP1, `(.L_x_17) ;  /* 0x0000000101407547 */ /* 0x004fea000b800000 */
[----:B------:R-:W1:Y:S08]  /*1330*/  LDC.64 R4, c[0x0][0xb10] ;  /* 0x0002c400ff047b82 */ /* 0x000e700000000a00 */
[----:B------:R-:W2:Y:S08]  /*1340*/  LDC.64 R2, c[0x0][0xb18] ;  /* 0x0002c600ff027b82 */ /* 0x000eb00000000a00 */
[----:B------:R-:W4:Y:S08]  /*1350*/  LDC R6, c[0x0][0xb20] ;  /* 0x0002c800ff067b82 */ /* 0x000f300000000800 */
[----:B------:R-:W3:Y:S01]  /*1360*/  LDC R7, c[0x0][0xb0c] ;  /* 0x0002c300ff077b82 */ /* 0x000ee20000000800 */
[----:B-1----:R-:W-:-:S05]  /*1370*/  IMAD.HI.U32 R4, R48, R4, RZ ;  /* 0x0000000430047227 */ /* 0x002fca00078e00ff */
[----:B------:R-:W-:Y:S01]  /*1380*/  SHF.R.U32.HI R4, RZ, R5, R4 ;  /* 0x00000005ff047219 */ /* 0x000fe20000011604 */
[----:B--2---:R-:W-:Y:S01]  /*1390*/  IMAD.HI.U32 R3, R47, R3, RZ ;  /* 0x000000032f037227 */ /* 0x004fe200078e00ff */
[----:B------:R-:W-:-:S04]  /*13a0*/  ISETP.NE.AND P0, PT, R2, 0x1, PT ;  /* 0x000000010200780c */ /* 0x000fc80003f05270 */
[----:B----4-:R-:W-:-:S04]  /*13b0*/  SHF.R.U32.HI R3, RZ, R6, R3 ;  /* 0x00000006ff037219 */ /* 0x010fc80000011603 */
[----:B------:R-:W-:Y:S02]  /*13c0*/  SEL R3, R47, R3, !P0 ;  /* 0x000000032f037207 */ /* 0x000fe40004000000 */
[----:B---3--:R-:W-:-:S04]  /*13d0*/  ISETP.NE.AND P1, PT, R7, 0x1, PT ;  /* 0x000000010700780c */ /* 0x008fc80003f25270 */
[----:B------:R-:W-:-:S05]  /*13e0*/  SEL R4, R48, R4, !P1 ;  /* 0x0000000430047207 */ /* 0x000fca0004800000 */
[----:B------:R-:W-:Y:S02]  /*13f0*/  IMAD.IADD R5, R3, 0x1, -R4 ;  /* 0x0000000103057824 */ /* 0x000fe400078e0a04 */
[----:B------:R-:W-:Y:S02]  /*1400*/  IMAD.IADD R3, R4, 0x1, -R3 ;  /* 0x0000000104037824 */ /* 0x000fe400078e0a03 */
[----:B------:R-:W-:Y:S02]  /*1410*/  IMAD R48, R5, R7, R48 ;  /* 0x0000000705307224 */ /* 0x000fe400078e0230 */
[----:B------:R-:W-:-:S07]  /*1420*/  IMAD R47, R3, R2, R47 ;  /* 0x00000002032f7224 */ /* 0x000fce00078e022f */
.L_x_17:
[----:B------:R-:W-:Y:S01]  /*1430*/  BAR.SYNC.DEFER_BLOCKING 0x0 ;  /* 0x0000000000007b1d */ /* 0x000fe20000010000 */
[----:B------:R-:W-:Y:S01]  /*1440*/  UISETP.NE.AND UP1, UPT, UR8, 0x2, UPT ;  /* 0x000000020800788c */ /* 0x000fe2000bf25270 */
[----:B------:R-:W-:Y:S02]  /*1450*/  ISETP.NE.OR P5, PT, R0, 0x2, !P5 ;  /* 0x000000020000780c */ /* 0x000fe40006fa5670 */
[----:B------:R-:W-:-:S06]  /*1460*/  LOP3.LUT R2, R61, 0x1f, RZ, 0xc0, !PT ;  /* 0x0000001f3d027812 */ /* 0x000fcc00078ec0ff */
[----:B------:R-:W-:Y:S05]  /*1470*/  BRA.U UP1, `(.L_x_18) ;  /* 0x0000001501b07547 */ /* 0x000fea000b800000 */
[----:B------:R-:W1:Y:S01]  /*1480*/  LDCU UR13, c[0x0][0x38c] ;  /* 0x00007180ff0d77ac */ /* 0x000e620008000800 */
[----:B------:R-:W2:Y:S01]  /*1490*/  LDC R8, c[0x0][0x370] ;  /* 0x0000dc00ff087b82 */ /* 0x000ea20000000800 */
[----:B------:R-:W-:Y:S01]  /*14a0*/  PLOP3.LUT P1, PT, PT, PT, UP2, 0x80, 0x8 ;  /* 0x000000000008781c */ /* 0x000fe20003f2f028 */
[----:B------:R-:W-:Y:S01]  /*14b0*/  IMAD.MOV.U32 R15, RZ, RZ, 0x1 ;  /* 0x00000001ff0f7424 */ /* 0x000fe200078e00ff */
[----:B------:R-:W-:Y:S01]  /*14c0*/  ISETP.EQ.OR P4, PT, R2, RZ, P5 ;  /* 0x000000ff0200720c */ /* 0x000fe20002f82670 */
[----:B------:R-:W-:Y:S01]  /*14d0*/  IMAD.MOV.U32 R14, RZ, RZ, RZ ;  /* 0x000000ffff0e7224 */ /* 0x000fe200078e00ff */
[----:B------:R-:W-:Y:S02]  /*14e0*/  PLOP3.LUT P1, PT, P1, PT, PT, 0x8, 0x80 ;  /* 0x000000000080781c */ /* 0x000fe40000f2e170 */
[----:B------:R-:W-:Y:S01]  /*14f0*/  CS2R R12, SRZ ;  /* 0x00000000000c7805 */ /* 0x000fe2000001ff00 */
[----:B------:R-:W-:Y:S01]  /*1500*/  IMAD.MOV.U32 R11, RZ, RZ, 0x1 ;  /* 0x00000001ff0b7424 */ /* 0x000fe200078e00ff */
[----:B------:R-:W4:Y:S01]  /*1510*/  LDC R0, c[0x0][0x374] ;  /* 0x0000dd00ff007b82 */ /* 0x000f220000000800 */
[----:B------:R-:W2:Y:S01]  /*1520*/  LDCU.64 UR22, c[0x0][0x348] ;  /* 0x00006900ff1677ac */ /* 0x000ea20008000a00 */
[----:B------:R-:W-:Y:S01]  /*1530*/  UMOV UR6, URZ ;  /* 0x000000ff00067c82 */ /* 0x000fe20008000000 */
[----:B-1----:R-:W-:-:S04]  /*1540*/  UIADD3 UR5, UPT, UPT, UR13, 0x7f, URZ ;  /* 0x0000007f0d057890 */ /* 0x002fc8000fffe0ff */
[----:B------:R-:W-:-:S04]  /*1550*/  USHF.R.S32.HI UR4, URZ, 0x1f, UR5 ;  /* 0x0000001fff047899 */ /* 0x000fc80008011405 */
[----:B------:R-:W-:-:S04]  /*1560*/  ULEA.HI UR4, UR4, UR5, URZ, 0x7 ;  /* 0x0000000504047291 */ /* 0x000fc8000f8f38ff */
[----:B------:R-:W-:Y:S02]  /*1570*/  USHF.R.S32.HI UR15, URZ, 0x7, UR4 ;  /* 0x00000007ff0f7899 */ /* 0x000fe40008011404 */
[----:B------:R-:W-:Y:S02]  /*1580*/  UIADD3 UR4, UPT, UPT, UR13, -0x1, URZ ;  /* 0xffffffff0d047890 */ /* 0x000fe4000fffe0ff */
[----:B------:R-:W-:Y:S02]  /*1590*/  UISETP.LT.U32.AND UP0, UPT, UR15, 0xb, UPT ;  /* 0x0000000b0f00788c */ /* 0x000fe4000bf01070 */
[----:B------:R-:W-:Y:S02]  /*15a0*/  UISETP.GE.U32.AND UP1, UPT, UR4, -0xff, UPT ;  /* 0xffffff010400788c */ /* 0x000fe4000bf26070 */
[----:B------:R-:W-:Y:S02]  /*15b0*/  USEL UR14, UR15, 0xb, UP0 ;  /* 0x0000000b0f0e7887 */ /* 0x000fe40008000000 */
[----:B------:R-:W-:-:S02]  /*15c0*/  UIADD3 UR13, UPT, UPT, UR13, 0xfe, URZ ;  /* 0x000000fe0d0d7890 */ /* 0x000fc4000fffe0ff */
[----:B------:R-:W-:Y:S02]  /*15d0*/  UIADD3 UR5, UPT, UPT, UR14, -0x1, URZ ;  /* 0xffffffff0e057890 */ /* 0x000fe4000fffe0ff */
[----:B------:R-:W-:-:S03]  /*15e0*/  UIADD3 UR7, UPT, UPT, UR15, -UR14, URZ ;  /* 0x8000000e0f077290 */ /* 0x000fc6000fffe0ff */
[----:B------:R-:W-:-:S04]  /*15f0*/  @UP1 UIADD3 UR5, UPT, UPT, UR14, URZ, URZ ;  /* 0x000000ff0e051290 */ /* 0x000fc8000fffe0ff */
[----:B--2---:R-:W-:-:S12]  /*1600*/  UIADD3 UR5, UPT, UPT, UR5, 0x1, URZ ;  /* 0x0000000105057890 */ /* 0x004fd8000fffe0ff */
.L_x_36:
[----:B------:R-:W-:Y:S01]  /*1610*/  UISETP.NE.AND UP0, UPT, UR37, URZ, UPT ;  /* 0x000000ff2500728c */ /* 0x000fe2000bf05270 */
[----:B------:R-:W1:Y:S08]  /*1620*/  S2UR UR37, SR_CgaCtaId ;  /* 0x00000000002579c3 */ /* 0x000e700000008800 */
[----:B------:R-:W-:Y:S05]  /*1630*/  BRA.U UP0, `(.L_x_19) ;  /* 0x0000000100347547 */ /* 0x000fea000b800000 */
[----:B------:R-:W2:Y:S01]  /*1640*/  S2R R2, SR_CgaCtaId ;  /* 0x0000000000027919 */ /* 0x000ea20000008800 */
[----:B------:R-:W-:-:S04]  /*1650*/  MOV R3, 0x400 ;  /* 0x0000040000037802 */ /* 0x000fc80000000f00 */
[----:B--2---:R-:W-:Y:S02]  /*1660*/  LEA R2, R2, R3, 0x18 ;  /* 0x0000000302027211 */ /* 0x004fe400078ec0ff */
[----:B------:R-:W-:-:S03]  /*1670*/  SHF.L.U32 R3, R11, 0x1f, RZ ;  /* 0x0000001f0b037819 */ /* 0x000fc600000006ff */
[----:B------:R-:W-:-:S04]  /*1680*/  IMAD R2, R12, 0x8, R2 ;  /* 0x000000080c027824 */ /* 0x000fc800078e0202 */
[----:B------:R-:W2:Y:S02]  /*1690*/  SYNCS.PHASECHK.TRANS64.TRYWAIT P0, [R2+URZ+0x150], R3 ;  /* 0x00015003020075a7 */ /* 0x000ea400080011ff */
[----:B--2---:R-:W-:Y:S05]  /*16a0*/  @!P0 BRA `(.L_x_20) ;  /* 0x0000004c00d48947 */ /* 0x004fea0003800000 */
.L_x_110:
[----:B------:R-:W-:Y:S01]  /*16b0*/  VIADD R12, R12, 0x1 ;  /* 0x000000010c0c7836 */ /* 0x000fe20000000000 */
[----:B------:R2:W-:Y:S04]  /*16c0*/  SYNCS.ARRIVE.TRANS64.A1T0 RZ, [R2+URZ+0x140], RZ ;  /* 0x000140ff02ff79a7 */ /* 0x0005e800081000ff */
[----:B------:R-:W-:-:S04]  /*16d0*/  ISETP.NE.AND P0, PT, R12, 0x2, PT ;  /* 0x000000020c00780c */ /* 0x000fc80003f05270 */
[----:B------:R-:W-:Y:S02]  /*16e0*/  SEL R12, R12, RZ, P0 ;  /* 0x000000ff0c0c7207 */ /* 0x000fe40000000000 */
[----:B--2---:R-:W-:-:S04]  /*16f0*/  SEL R2, RZ, 0x1, P0 ;  /* 0x00000001ff027807 */ /* 0x004fc80000000000 */
[----:B------:R-:W-:-:S07]  /*1700*/  LOP3.LUT R11, R11, R2, RZ, 0x3c, !PT ;  /* 0x000000020b0b7212 */ /* 0x000fce00078e3cff */
.L_x_19:
[----:B------:R-:W-:Y:S01]  /*1710*/  UMOV UR4, 0x400 ;  /* 0x0000040000047882 */ /* 0x000fe20000000000 */
[----:B------:R-:W-:Y:S01]  /*1720*/  SHF.L.U32 R2, R15, 0x1f, RZ ;  /* 0x0000001f0f027819 */ /* 0x000fe200000006ff */
[----:B-1----:R-:W-:Y:S01]  /*1730*/  ULEA UR4, UR37, UR4, 0x18 ;  /* 0x0000000425047291 */ /* 0x002fe2000f8ec0ff */
[----:B------:R-:W-:Y:S01]  /*1740*/  R2UR UR35, R48 ;  /* 0x00000000302372ca */ /* 0x000fe200000e0000 */
[----:B------:R-:W-:Y:S01]  /*1750*/  UISETP.GE.U32.AND UP0, UPT, UR13, 0xff, UPT ;  /* 0x000000ff0d00788c */ /* 0x000fe2000bf06070 */
[----:B------:R-:W-:Y:S01]  /*1760*/  R2UR UR19, R47 ;  /* 0x000000002f1372ca */ /* 0x000fe200000e0000 */
[----:B------:R-:W-:Y:S01]  /*1770*/  ULEA UR8, UR6, UR4, 0x3 ;  /* 0x0000000406087291 */ /* 0x000fe2000f8e18ff */
[----:B------:R-:W-:-:S08]  /*1780*/  UMOV UR29, URZ ;  /* 0x000000ff001d7c82 */ /* 0x000fd00008000000 */
[----:B------:R1:W2:Y:S01]  /*1790*/  SYNCS.PHASECHK.TRANS64.TRYWAIT P0, [UR8+0x58], R2 ;  /* 0x00005802ff0075a7 */ /* 0x0002a20008001108 */
[----:B------:R-:W-:Y:S02]  /*17a0*/  USHF.L.U32 UR35, UR35, 0x6, URZ ;  /* 0x0000000623237899 */ /* 0x000fe400080006ff */
[----:B------:R-:W-:Y:S01]  /*17b0*/  USHF.L.U32 UR19, UR19, 0x4, URZ ;  /* 0x0000000413137899 */ /* 0x000fe200080006ff */
[----:B------:R-:W-:Y:S11]  /*17c0*/  BRA.U !UP0, `(.L_x_21) ;  /* 0x0000000108d87547 */ /* 0x000ff6000b800000 */
[----:B------:R-:W-:Y:S01]  /*17d0*/  UMOV UR21, URZ ;  /* 0x000000ff00157c82 */ /* 0x000fe20008000000 */
[----:B------:R-:W-:-:S05]  /*17e0*/  UMOV UR42, UR6 ;  /* 0x00000006002a7c82 */ /* 0x000fca0008000000 */
.L_x_26:
[----:B-1----:R-:W-:Y:S01]  /*17f0*/  ULEA UR33, UR42, UR4, 0x3 ;  /* 0x000000042a217291 */ /* 0x002fe2000f8e18ff */
[----:B--2---:R-:W-:Y:S01]  /*1800*/  @!P5 MOV R3, 0x5000 ;  /* 0x000050000003d802 */ /* 0x004fe20000000f00 */
[----:B--2---:R-:W-:Y:S10]  /*1810*/  @P0 BRA `(.L_x_22) ;  /* 0x00000000000c0947 */ /* 0x004ff40003800000 */
[----:B------:R-:W-:-:S04]  /*1820*/  SHF.L.U32 R4, R15, 0x1f, RZ ;  /* 0x0000001f0f047819 */ /* 0x000fc800000006ff */
[----:B------:R-:W2:Y:S02]  /*1830*/  SYNCS.PHASECHK.TRANS64.TRYWAIT P0, [UR33+0x58], R4 ;  /* 0x00005804ff0075a7 */ /* 0x000ea40008001121 */
[----:B--2---:R-:W-:Y:S05]  /*1840*/  @!P0 BRA `(.L_x_23) ;  /* 0x0000004c00808947 */ /* 0x004fea0003800000 */
.L_x_22:
[----:B------:R2:W-:Y:S01]  /*1850*/  @!P5 SYNCS.ARRIVE.TRANS64 RZ, [UR33], R3 ;  /* 0x00000003ffffd9a7 */ /* 0x0005e20008000021 */
[----:B------:R-:W-:Y:S04]  /*1860*/  BSSY.RECONVERGENT B0, `(.L_x_24) ;  /* 0x0000003000007945 */ /* 0x000fe80003800200 */
[----:B------:R-:W-:Y:S05]  /*1870*/  @P4 BRA `(.L_x_25) ;  /* 0x0000000000044947 */ /* 0x000fea0003800000 */
[----:B------:R-:W-:Y:S05]  /*1880*/  BPT.TRAP 0x1 ;  /* 0x000000040000795c */ /* 0x000fea0000300000 */
.L_x_25:
[----:B------:R-:W-:Y:S05]  /*1890*/  BSYNC.RECONVERGENT B0 ;  /* 0x0000000000007941 */ /* 0x000fea0003800200 */
.L_x_24:
[----:B------:R-:W-:Y:S02]  /*18a0*/  UIADD3 UR6, UPT, UPT, UR42, 0x1, URZ ;  /* 0x000000012a067890 */ /* 0x000fe4000fffe0ff */
[----:B------:R-:W-:Y:S02]  /*18b0*/  ULEA UR24, UR42, UR4, 0xe ;  /* 0x000000042a187291 */ /* 0x000fe4000f8e70ff */
[----:B------:R-:W-:Y:S02]  /*18c0*/  UISETP.NE.AND UP0, UPT, UR6, 0xb, UPT ;  /* 0x0000000b0600788c */ /* 0x000fe4000bf05270 */
[----:B------:R-:W-:Y:S02]  /*18d0*/  UIADD3 UR40, UP1, UPT, UR22, 0x80, URZ ;  /* 0x0000008016287890 */ /* 0x000fe4000ff3e0ff */
[----:B------:R-:W-:Y:S02]  /*18e0*/  USEL UR9, URZ, 0x1, UP0 ;  /* 0x00000001ff097887 */ /* 0x000fe40008000000 */
[----:B------:R-:W-:-:S02]  /*18f0*/  USEL UR6, UR6, URZ, UP0 ;  /* 0x000000ff06067287 */ /* 0x000fc40008000000 */
[----:B------:R-:W-:Y:S02]  /*1900*/  USHF.L.U32 UR34, UR21, 0x7, URZ ;  /* 0x0000000715227899 */ /* 0x000fe400080006ff */
[----:B------:R-:W-:Y:S01]  /*1910*/  ULEA UR8, UR6, UR4, 0x3 ;  /* 0x0000000406087291 */ /* 0x000fe2000f8e18ff */
[----:B------:R-:W-:Y:S01]  /*1920*/  LOP3.LUT R15, R15, UR9, RZ, 0x3c, !PT ;  /* 0x000000090f0f7c12 */ /* 0x000fe2000f8e3cff */
[----:B------:R-:W-:Y:S02]  /*1930*/  UIADD3 UR38, UP0, UPT, UR22, 0x180, URZ ;  /* 0x0000018016267890 */ /* 0x000fe4000ff1e0ff */
[----:B------:R-:W-:Y:S01]  /*1940*/  UIADD3.X UR41, UPT, UPT, URZ, UR23, URZ, UP1, !UPT ;  /* 0x00000017ff297290 */ /* 0x000fe20008ffe4ff */
[----:B-1----:R-:W-:Y:S01]  /*1950*/  SHF.L.U32 R2, R15, 0x1f, RZ ;  /* 0x0000001f0f027819 */ /* 0x002fe200000006ff */
[----:B------:R-:W-:Y:S02]  /*1960*/  UIADD3 UR32, UPT, UPT, UR24, 0x1300, URZ ;  /* 0x0000130018207890 */ /* 0x000fe4000fffe0ff */
[----:B------:R-:W-:Y:S01]  /*1970*/  UIADD3 UR26, UPT, UPT, UR34, 0x40, URZ ;  /* 0x00000040221a7890 */ /* 0x000fe2000fffe0ff */
[----:B------:R1:W1:Y:S01]  /*1980*/  SYNCS.PHASECHK.TRANS64.TRYWAIT P0, [UR8+0x58], R2 ;  /* 0x00005802ff0075a7 */ /* 0x0002620008001108 */
[----:B------:R-:W-:-:S02]  /*1990*/  ULEA UR8, UR42, UR4, 0xc ;  /* 0x000000042a087291 */ /* 0x000fc4000f8e60ff */
[----:B------:R-:W-:Y:S02]  /*19a0*/  UIADD3 UR24, UPT, UPT, UR24, 0x3300, URZ ;  /* 0x0000330018187890 */ /* 0x000fe4000fffe0ff */
[----:B------:R-:W-:Y:S02]  /*19b0*/  UIADD3.X UR39, UPT, UPT, URZ, UR23, URZ, UP0, !UPT ;  /* 0x00000017ff277290 */ /* 0x000fe400087fe4ff */
[----:B------:R-:W-:Y:S02]  /*19c0*/  UIADD3 UR16, UPT, UPT, UR8, 0x2d300, URZ ;  /* 0x0002d30008107890 */ /* 0x000fe4000fffe0ff */
[----:B------:R-:W-:Y:S01]  /*19d0*/  UIADD3 UR8, UPT, UPT, UR8, 0x2db00, URZ ;  /* 0x0002db0008087890 */ /* 0x000fe2000fffe0ff */
[----:B------:R-:W-:Y:S01]  /*19e0*/  UMOV UR30, 0x0 ;  /* 0x00000000001e7882 */ /* 0x000fe20000000000 */
[----:B------:R-:W-:Y:S01]  /*19f0*/  UMOV UR31, 0x10000000 ;  /* 0x10000000001f7882 */ /* 0x000fe20000000000 */
[----:B------:R-:W-:Y:S01]  /*1a00*/  UMOV UR25, UR33 ;  /* 0x0000002100197c82 */ /* 0x000fe20008000000 */
[----:B------:R-:W-:Y:S01]  /*1a10*/  UMOV UR27, UR35 ;  /* 0x00000023001b7c82 */ /* 0x000fe20008000000 */
[----:B------:R-:W-:Y:S01]  /*1a20*/  UMOV UR28, UR36 ;  /* 0x00000024001c7c82 */ /* 0x000fe20008000000 */
[----:B------:R-:W-:Y:S01]  /*1a30*/  UMOV UR17, UR33 ;  /* 0x0000002100117c82 */ /* 0x000fe20008000000 */
[----:B------:R-:W-:Y:S01]  /*1a40*/  UMOV UR20, UR36 ;  /* 0x0000002400147c82 */ /* 0x000fe20008000000 */
[----:B------:R-:W-:Y:S01]  /*1a50*/  UMOV UR18, UR34 ;  /* 0x0000002200127c82 */ /* 0x000fe20008000000 */
[----:B------:R1:W-:Y:S01]  /*1a60*/  UTMALDG.3D [UR32], [UR40], desc[UR30] ;  /* 0x00001e20280075b4 */ /* 0x0003e20008011000 */
[----:B------:R-:W-:Y:S01]  /*1a70*/  UMOV UR11, UR19 ;  /* 0x00000013000b7c82 */ /* 0x000fe20008000000 */
[----:B------:R-:W-:Y:S01]  /*1a80*/  UMOV UR12, UR36 ;  /* 0x00000024000c7c82 */ /* 0x000fe20008000000 */
[----:B------:R-:W-:Y:S01]  /*1a90*/  UMOV UR9, UR33 ;  /* 0x0000002100097c82 */ /* 0x000fe20008000000 */
[----:B------:R-:W-:Y:S01]  /*1aa0*/  UMOV UR10, UR26 ;  /* 0x0000001a000a7c82 */ /* 0x000fe20008000000 */
[----:B------:R-:W-:Y:S01]  /*1ab0*/  UIADD3 UR21, UPT, UPT, UR21, 0x1, URZ ;  /* 0x0000000115157890 */ /* 0x000fe2000fffe0ff */
[----:B------:R-:W-:Y:S01]  /*1ac0*/  UMOV UR29, UR5 ;  /* 0x00000005001d7c82 */ /* 0x000fe20008000000 */
[----:B------:R1:W-:Y:S02]  /*1ad0*/  UTMALDG.3D [UR24], [UR40], desc[UR30] ;  /* 0x00001e18280075b4 */ /* 0x0003e40008011000 */
[----:B------:R-:W-:Y:S01]  /*1ae0*/  UISETP.NE.AND UP0, UPT, UR21, UR5, UPT ;  /* 0x000000051500728c */ /* 0x000fe2000bf05270 */
[----:B------:R-:W-:Y:S01]  /*1af0*/  UMOV UR42, UR6 ;  /* 0x00000006002a7c82 */ /* 0x000fe20008000000 */
[----:B------:R1:W-:Y:S01]  /*1b00*/  UTMALDG.3D [UR16], [UR38], desc[UR30] ;  /* 0x00001e10260075b4 */ /* 0x0003e20008011000 */
[----:B------:R1:W-:Y:S06]  /*1b10*/  UTMALDG.3D [UR8], [UR38], desc[UR30] ;  /* 0x00001e08260075b4 */ /* 0x0003ec0008011000 */
[----:B------:R-:W-:Y:S05]  /*1b20*/  BRA.U UP0, `(.L_x_26) ;  /* 0xfffffffd00307547 */ /* 0x000fea000b83ffff */
.L_x_21:
[----:B-1----:R-:W-:Y:S01]  /*1b30*/  ULEA UR8, UR6, UR4, 0x3 ;  /* 0x0000000406087291 */ /* 0x002fe2000f8e18ff */
[----:B------:R-:W-:Y:S01]  /*1b40*/  SHF.L.U32 R2, R15, 0x1f, RZ ;  /* 0x0000001f0f027819 */ /* 0x000fe200000006ff */
[----:B------:R-:W-:Y:S01]  /*1b50*/  @!P1 SYNCS.ARRIVE.TRANS64.A1T0 RZ, [UR4+0xd8], RZ ;  /* 0x0000d8ffffff99a7 */ /* 0x000fe20008100004 */
[----:B------:R-:W-:-:S06]  /*1b60*/  UISETP.GT.AND UP0, UPT, UR15, UR14, UPT ;  /* 0x0000000e0f00728c */ /* 0x000fcc000bf04270 */
[----:B--2---:R1:W2:Y:S03]  /*1b70*/  SYNCS.PHASECHK.TRANS64.TRYWAIT P0, [UR8+0x58], R2 ;  /* 0x00005802ff0075a7 */ /* 0x0042a60008001108 */
[----:B------:R-:W-:Y:S05]  /*1b80*/  BRA.U !UP0, `(.L_x_27) ;  /* 0x0000000108d47547 */ /* 0x000fea000b800000 */
[----:B------:R-:W-:Y:S01]  /*1b90*/  UIADD3 UR21, UPT, UPT, UR7, UR29, URZ ;  /* 0x0000001d07157290 */ /* 0x000fe2000fffe0ff */
[----:B------:R-:W-:-:S11]  /*1ba0*/  UMOV UR42, UR6 ;  /* 0x00000006002a7c82 */ /* 0x000fd60008000000 */
.L_x_32:
[----:B-1----:R-:W-:Y:S01]  /*1bb0*/  ULEA UR33, UR42, UR4, 0x3 ;  /* 0x000000042a217291 */ /* 0x002fe2000f8e18ff */
[----:B--2---:R-:W-:Y:S01]  /*1bc0*/  @!P5 MOV R3, 0x5000 ;  /* 0x000050000003d802 */ /* 0x004fe20000000f00 */
[----:B--2---:R-:W-:Y:S10]  /*1bd0*/  @P0 BRA `(.L_x_28) ;  /* 0x00000000000c0947 */ /* 0x004ff40003800000 */
[----:B------:R-:W-:-:S04]  /*1be0*/  SHF.L.U32 R4, R15, 0x1f, RZ ;  /* 0x0000001f0f047819 */ /* 0x000fc800000006ff */
[----:B------:R-:W2:Y:S02]  /*1bf0*/  SYNCS.PHASECHK.TRANS64.TRYWAIT P0, [UR33+0x58], R4 ;  /* 0x00005804ff0075a7 */ /* 0x000ea40008001121 */
[----:B--2---:R-:W-:Y:S05]  /*1c00*/  @!P0 BRA `(.L_x_29) ;  /* 0x0000004800a88947 */ /* 0x004fea0003800000 */
.L_x_28:
[----:B------:R2:W-:Y:S01]  /*1c10*/  @!P5 SYNCS.ARRIVE.TRANS64 RZ, [UR33], R3 ;  /* 0x00000003ffffd9a7 */ /* 0x0005e20008000021 */
[----:B------:R-:W-:Y:S04]  /*1c20*/  BSSY.RECONVERGENT B0, `(.L_x_30) ;  /* 0x0000003000007945 */ /* 0x000fe80003800200 */
[----:B------:R-:W-:Y:S05]  /*1c30*/  @P4 BRA `(.L_x_31) ;  /* 0x0000000000044947 */ /* 0x000fea0003800000 */
[----:B------:R-:W-:Y:S05]  /*1c40*/  BPT.TRAP 0x1 ;  /* 0x000000040000795c */ /* 0x000fea0000300000 */
.L_x_31:
[----:B------:R-:W-:Y:S05]  /*1c50*/  BSYNC.RECONVERGENT B0 ;  /* 0x0000000000007941 */ /* 0x000fea0003800200 */
.L_x_30:
        /* <DEDUP_REMOVED lines=32> */
[----:B------:R-:W-:Y:S01]  /*1e60*/  UMOV UR10, UR26 ;  /* 0x0000001a000a7c82 */ /* 0x000fe20008000000 */
[----:B------:R-:W-:Y:S01]  /*1e70*/  UIADD3 UR29, UPT, UPT, UR29, 0x1, URZ ;  /* 0x000000011d1d7890 */ /* 0x000fe2000fffe0ff */
[----:B------:R1:W-:Y:S01]  /*1e80*/  UTMALDG.3D [UR24], [UR40], desc[UR30] ;  /* 0x00001e18280075b4 */ /* 0x0003e20008011000 */
[----:B------:R-:W-:-:S02]  /*1e90*/  UMOV UR42, UR6 ;  /* 0x00000006002a7c82 */ /* 0x000fc40008000000 */
[----:B------:R-:W-:Y:S01]  /*1ea0*/  UISETP.NE.AND UP0, UPT, UR29, UR21, UPT ;  /* 0x000000151d00728c */ /* 0x000fe2000bf05270 */
[----:B------:R1:W-:Y:S01]  /*1eb0*/  UTMALDG.3D [UR16], [UR38], desc[UR30] ;  /* 0x00001e10260075b4 */ /* 0x0003e20008011000 */
[----:B------:R1:W-:Y:S07]  /*1ec0*/  UTMALDG.3D [UR8], [UR38], desc[UR30] ;  /* 0x00001e08260075b4 */ /* 0x0003ee0008011000 */
[----:B------:R-:W-:Y:S05]  /*1ed0*/  BRA.U UP0, `(.L_x_32) ;  /* 0xfffffffd00347547 */ /* 0x000fea000b83ffff */
.L_x_27:
[C---:B-1----:R-:W-:Y:S01]  /*1ee0*/  LEA R2, R14.reuse, UR4, 0x3 ;  /* 0x000000040e027c11 */ /* 0x042fe2000f8e18ff */
[----:B------:R-:W-:Y:S01]  /*1ef0*/  NOP ;  /* 0x0000000000007918 */ /* 0x000fe20000000000 */
[----:B--2---:R-:W-:Y:S02]  /*1f00*/  SHF.L.U32 R3, R13, 0x1f, RZ ;  /* 0x0000001f0d037819 */ /* 0x004fe400000006ff */
[----:B------:R-:W-:Y:S02]  /*1f10*/  LEA R4, R14, UR4, 0x4 ;  /* 0x000000040e047c11 */ /* 0x000fe4000f8e20ff */
[----:B------:R-:W1:Y:S02]  /*1f20*/  SYNCS.PHASECHK.TRANS64.TRYWAIT P0, [R2+URZ+0xe0], R3 ;  /* 0x0000e003020075a7 */ /* 0x000e6400080011ff */
[----:B-1----:R-:W-:Y:S05]  /*1f30*/  @!P0 BRA `(.L_x_33) ;  /* 0x0000004400f48947 */ /* 0x002fea0003800000 */
.L_x_113:
[----:B------:R-:W2:Y:S01]  /*1f40*/  LDS.128 R4, [R4+0x170] ;  /* 0x0001700004047984 */ /* 0x000ea20000000c00 */
[----:B---3--:R-:W-:Y:S01]  /*1f50*/  ISETP.GE.AND P0, PT, R22, 0x1, PT ;  /* 0x000000011600780c */ /* 0x008fe20003f06270 */
[----:B-1----:R-:W-:Y:S01]  /*1f60*/  VIADD R2, R2, 0xf0 ;  /* 0x000000f002027836 */ /* 0x002fe20000000000 */
[----:B------:R-:W-:Y:S01]  /*1f70*/  @!PT LDS RZ, [RZ] ;  /* 0x00000000fffff984 */ /* 0x000fe20000000800 */
[----:B------:R-:W-:Y:S01]  /*1f80*/  @!PT LDS RZ, [RZ] ;  /* 0x00000000fffff984 */ /* 0x000fe20000000800 */
[----:B------:R-:W-:Y:S01]  /*1f90*/  @!PT LDS RZ, [RZ] ;  /* 0x00000000fffff984 */ /* 0x000fe20000000800 */
[----:B------:R-:W-:Y:S01]  /*1fa0*/  @!PT LDS RZ, [RZ] ;  /* 0x00000000fffff984 */ /* 0x000fe20000000800 */
[----:B------:R1:W-:Y:S06]  /*1fb0*/  MEMBAR.ALL.CTA ;  /* 0x0000000000007992 */ /* 0x0003ec0000008000 */
[----:B-1----:R-:W1:Y:S01]  /*1fc0*/  FENCE.VIEW.ASYNC.S ;  /* 0x00000000000073c6 */ /* 0x002e620000000000 */
[----:B------:R-:W-:-:S04]  /*1fd0*/  PRMT R2, RZ, 0x654, R2 ;  /* 0x00000654ff027816 */ /* 0x000fc80000000002 */
[----:B-1----:R1:W-:Y:S01]  /*1fe0*/  SYNCS.ARRIVE.TRANS64.RED.A1T0 RZ, [R2+URZ], RZ ;  /* 0x000000ff02ff79a7 */ /* 0x0023e200081004ff */
[----:B--2---:R-:W-:-:S13]  /*1ff0*/  LOP3.LUT P2, RZ, R6, 0x1, RZ, 0xc0, !PT ;  /* 0x0000000106ff7812 */ /* 0x004fda000784c0ff */
[----:B------:R-:W-:Y:S01]  /*2000*/  @P2 SHF.R.U32.HI R3, RZ, 0x10, R5 ;  /* 0x00000010ff032819 */ /* 0x000fe20000011605 */
[----:B------:R-:W-:Y:S01]  /*2010*/  VOTEU.ANY UP0, P2 ;  /* 0x0000000000ff7886 */ /* 0x000fe20001000100 */
[----:B------:R-:W-:Y:S02]  /*2020*/  @P2 MOV R10, R4 ;  /* 0x00000004000a2202 */ /* 0x000fe40000000f00 */
[----:B------:R-:W-:Y:S02]  /*2030*/  @P2 R2UR.BROADCAST UR8, R3 ;  /* 0x00000000030822ca */ /* 0x000fe400008e0000 */
[----:B------:R-:W-:-:S11]  /*2040*/  @P2 LOP3.LUT R9, R5, 0xffff, RZ, 0xc0, !PT ;  /* 0x0000ffff05092812 */ /* 0x000fd600078ec0ff */
[----:B------:R-:W-:Y:S01]  /*2050*/  @UP0 UMOV UR36, UR8 ;  /* 0x0000000800240c82 */ /* 0x000fe20008000000 */
[----:B-1----:R-:W-:Y:S05]  /*2060*/  @!P0 BRA `(.L_x_34) ;  /* 0x0000000000b88947 */ /* 0x002fea0003800000 */
[----:B------:R-:W4:Y:S01]  /*2070*/  LDC.64 R4, c[0x0][0xb18] ;  /* 0x0002c600ff047b82 */ /* 0x000f220000000a00 */
[----:B------:R-:W-:-:S07]  /*2080*/  ISETP.NE.AND P3, PT, R22, 0x1, PT ;  /* 0x000000011600780c */ /* 0x000fce0003f65270 */
[----:B------:R-:W1:Y:S08]  /*2090*/  LDC.64 R6, c[0x0][0xb10] ;  /* 0x0002c400ff067b82 */ /* 0x000e700000000a00 */
[----:B------:R-:W2:Y:S08]  /*20a0*/  LDC R16, c[0x0][0xb20] ;  /* 0x0002c800ff107b82 */ /* 0x000eb00000000800 */
[----:B------:R-:W3:Y:S01]  /*20b0*/  LDC R17, c[0x0][0xb0c] ;  /* 0x0002c300ff117b82 */ /* 0x000ee20000000800 */
[----:B----4-:R-:W-:Y:S01]  /*20c0*/  IMAD.HI.U32 R19, R0, R5, RZ ;  /* 0x0000000500137227 */ /* 0x010fe200078e00ff */
[----:B------:R-:W-:-:S03]  /*20d0*/  ISETP.NE.AND P0, PT, R4, 0x1, PT ;  /* 0x000000010400780c */ /* 0x000fc60003f05270 */
[----:B------:R-:W-:-:S03]  /*20e0*/  IMAD.HI.U32 R5, R9, R5, RZ ;  /* 0x0000000509057227 */ /* 0x000fc600078e00ff */
[----:B------:R-:W4:Y:S01]  /*20f0*/  LDC.64 R2, c[0x0][0xb28] ;  /* 0x0002ca00ff027b82 */ /* 0x000f220000000a00 */
[----:B-1----:R-:W-:-:S04]  /*2100*/  IMAD.HI.U32 R20, R8, R6, RZ ;  /* 0x0000000608147227 */ /* 0x002fc800078e00ff */
[----:B------:R-:W-:Y:S01]  /*2110*/  IMAD.HI.U32 R21, R10, R6, RZ ;  /* 0x000000060a157227 */ /* 0x000fe200078e00ff */
[----:B------:R-:W-:Y:S02]  /*2120*/  SHF.R.U32.HI R20, RZ, R7, R20 ;  /* 0x00000007ff147219 */ /* 0x000fe40000011614 */
[-C--:B--2---:R-:W-:Y:S02]  /*2130*/  SHF.R.U32.HI R19, RZ, R16.reuse, R19 ;  /* 0x00000010ff137219 */ /* 0x084fe40000011613 */
[----:B------:R-:W-:Y:S02]  /*2140*/  SHF.R.U32.HI R5, RZ, R16, R5 ;  /* 0x00000010ff057219 */ /* 0x000fe40000011605 */
[----:B------:R-:W-:Y:S02]  /*2150*/  SEL R19, R0, R19, !P0 ;  /* 0x0000001300137207 */ /* 0x000fe40004000000 */
[----:B------:R-:W-:Y:S02]  /*2160*/  SHF.R.U32.HI R21, RZ, R7, R21 ;  /* 0x00000007ff157219 */ /* 0x000fe40000011615 */
[----:B---3--:R-:W-:-:S02]  /*2170*/  ISETP.NE.AND P1, PT, R17, 0x1, PT ;  /* 0x000000011100780c */ /* 0x008fc40003f25270 */
[----:B------:R-:W-:Y:S02]  /*2180*/  SEL R5, R9, R5, !P0 ;  /* 0x0000000509057207 */ /* 0x000fe40004000000 */
[----:B------:R-:W-:Y:S02]  /*2190*/  SEL R20, R8, R20, !P1 ;  /* 0x0000001408147207 */ /* 0x000fe40004800000 */
[----:B------:R-:W-:Y:S01]  /*21a0*/  SEL R21, R10, R21, !P1 ;  /* 0x000000150a157207 */ /* 0x000fe20004800000 */
[----:B----4-:R-:W-:-:S04]  /*21b0*/  IMAD.HI.U32 R18, R19, R2, RZ ;  /* 0x0000000213127227 */ /* 0x010fc800078e00ff */
        /* <DEDUP_REMOVED lines=10> */
[----:B------:R-:W-:-:S04]  /*2260*/  @!P0 IMAD.HI.U32 R7, R21, R2, RZ ;  /* 0x0000000215078227 */ /* 0x000fc800078e00ff */
[----:B------:R-:W-:Y:S01]  /*2270*/  IMAD.MOV R2, RZ, RZ, -R6 ;  /* 0x000000ffff027224 */ /* 0x000fe200078e0a06 */
[----:B------:R-:W-:Y:S02]  /*2280*/  @!P0 SHF.R.U32.HI R3, RZ, R3, R7 ;  /* 0x00000003ff038219 */ /* 0x000fe40000011607 */
[----:B------:R-:W-:Y:S01]  /*2290*/  IADD3 R7, PT, PT, -R5, RZ, RZ ;  /* 0x000000ff05077210 */ /* 0x000fe20007ffe1ff */
[----:B------:R-:W-:Y:S01]  /*22a0*/  IMAD R2, R22, R2, R5 ;  /* 0x0000000216027224 */ /* 0x000fe200078e0205 */
        /* <DEDUP_REMOVED lines=10> */
.L_x_34:
[----:B------:R-:W1:Y:S02]  /*2350*/  LDCU UR8, c[0x0][0xb30] ;  /* 0x00016600ff0877ac */ /* 0x000e640008000800 */
[----:B-1----:R-:W-:-:S09]  /*2360*/  UISETP.NE.AND UP0, UPT, UR8, 0x1, UPT ;  /* 0x000000010800788c */ /* 0x002fd2000bf05270 */
[----:B------:R-:W-:Y:S05]  /*2370*/  BRA.U UP0, `(.L_x_35) ;  /* 0x0000000100407547 */ /* 0x000fea000b800000 */
[----:B------:R-:W1:Y:S08]  /*2380*/  LDC.64 R4, c[0x0][0xb10] ;  /* 0x0002c400ff047b82 */ /* 0x000e700000000a00 */
[----:B------:R-:W2:Y:S08]  /*2390*/  LDC.64 R2, c[0x0][0xb18] ;  /* 0x0002c600ff027b82 */ /* 0x000eb00000000a00 */
[----:B------:R-:W3:Y:S08]  /*23a0*/  LDC R6, c[0x0][0xb20] ;  /* 0x0002c800ff067b82 */ /* 0x000ef00000000800 */
[----:B------:R-:W4:Y:S01]  /*23b0*/  LDC R7, c[0x0][0xb0c] ;  /* 0x0002c300ff077b82 */ /* 0x000f220000000800 */
[----:B-1----:R-:W-:-:S05]  /*23c0*/  IMAD.HI.U32 R4, R10, R4, RZ ;  /* 0x000000040a047227 */ /* 0x002fca00078e00ff */
[----:B------:R-:W-:Y:S01]  /*23d0*/  SHF.R.U32.HI R4, RZ, R5, R4 ;  /* 0x00000005ff047219 */ /* 0x000fe20000011604 */
[----:B--2---:R-:W-:Y:S01]  /*23e0*/  IMAD.HI.U32 R3, R9, R3, RZ ;  /* 0x0000000309037227 */ /* 0x004fe200078e00ff */
[----:B------:R-:W-:-:S04]  /*23f0*/  ISETP.NE.AND P0, PT, R2, 0x1, PT ;  /* 0x000000010200780c */ /* 0x000fc80003f05270 */
[----:B---3--:R-:W-:-:S04]  /*2400*/  SHF.R.U32.HI R3, RZ, R6, R3 ;  /* 0x00000006ff037219 */ /* 0x008fc80000011603 */
[----:B------:R-:W-:Y:S02]  /*2410*/  SEL R3, R9, R3, !P0 ;  /* 0x0000000309037207 */ /* 0x000fe40004000000 */
[----:B----4-:R-:W-:-:S04]  /*2420*/  ISETP.NE.AND P1, PT, R7, 0x1, PT ;  /* 0x000000010700780c */ /* 0x010fc80003f25270 */
[----:B------:R-:W-:-:S05]  /*2430*/  SEL R4, R10, R4, !P1 ;  /* 0x000000040a047207 */ /* 0x000fca0004800000 */
[----:B------:R-:W-:Y:S02]  /*2440*/  IMAD.IADD R5, R3, 0x1, -R4 ;  /* 0x0000000103057824 */ /* 0x000fe400078e0a04 */
[----:B------:R-:W-:Y:S02]  /*2450*/  IMAD.IADD R3, R4, 0x1, -R3 ;  /* 0x0000000104037824 */ /* 0x000fe400078e0a03 */
[----:B------:R-:W-:Y:S02]  /*2460*/  IMAD R10, R5, R7, R10 ;  /* 0x00000007050a7224 */ /* 0x000fe400078e020a */
[----:B------:R-:W-:-:S07]  /*2470*/  IMAD R9, R3, R2, R9 ;  /* 0x0000000203097224 */ /* 0x000fce00078e0209 */
.L_x_35:
[----:B------:R-:W-:Y:S01]  /*2480*/  VIADD R14, R14, 0x1 ;  /* 0x000000010e0e7836 */ /* 0x000fe20000000000 */
[----:B------:R-:W-:Y:S01]  /*2490*/  PLOP3.LUT P1, PT, PT, PT, PT, 0x80, 0x8 ;  /* 0x000000000008781c */ /* 0x000fe20003f2f070 */
[----:B------:R-:W-:Y:S02]  /*24a0*/  IMAD.IADD R48, R10, 0x1, R46 ;  /* 0x000000010a307824 */ /* 0x000fe400078e022e */
[----:B------:R-:W-:Y:S01]  /*24b0*/  IMAD.IADD R47, R9, 0x1, R31 ;  /* 0x00000001092f7824 */ /* 0x000fe200078e021f */
[----:B------:R-:W-:-:S04]  /*24c0*/  ISETP.NE.AND P0, PT, R14, 0x2, PT ;  /* 0x000000020e00780c */ /* 0x000fc80003f05270 */
[----:B------:R-:W-:Y:S02]  /*24d0*/  SEL R2, RZ, 0x1, P0 ;  /* 0x00000001ff027807 */ /* 0x000fe40000000000 */
[----:B------:R-:W-:Y:S02]  /*24e0*/  SEL R14, R14, RZ, P0 ;  /* 0x000000ff0e0e7207 */ /* 0x000fe40000000000 */
[----:B------:R-:W-:Y:S01]  /*24f0*/  LOP3.LUT R13, R13, R2, RZ, 0x3c, !PT ;  /* 0x000000020d0d7212 */ /* 0x000fe200078e3cff */
[----:B------:R-:W-:Y:S06]  /*2500*/  @P2 BRA `(.L_x_36) ;  /* 0xfffffff000402947 */ /* 0x000fec000383ffff */
[----:B------:R-:W-:Y:S01]  /*2510*/  UIADD3 UR4, UPT, UPT, UR4, 0x58, URZ ;  /* 0x0000005804047890 */ /* 0x000fe2000fffe0ff */
[----:B------:R-:W-:-:S03]  /*2520*/  SHF.L.U32 R2, R15, 0x1f, RZ ;  /* 0x0000001f0f027819 */ /* 0x000fc600000006ff */
[----:B------:R-:W-:-:S09]  /*2530*/  ULEA UR5, UR6, UR4, 0x3 ;  /* 0x0000000406057291 */ /* 0x000fd2000f8e18ff */
[----:B------:R-:W1:Y:S02]  /*2540*/  SYNCS.PHASECHK.TRANS64.TRYWAIT P0, [UR5], R2 ;  /* 0x00000002ff0075a7 */ /* 0x000e640008001105 */
[----:B-1----:R-:W-:Y:S05]  /*2550*/  @!P0 BRA `(.L_x_37) ;  /* 0x0000004000808947 */ /* 0x002fea0003800000 */
.L_x_115:
[----:B------:R-:W-:-:S04]  /*2560*/  UIADD3 UR6, UPT, UPT, UR6, 0x1, URZ ;  /* 0x0000000106067890 */ /* 0x000fc8000fffe0ff */
[----:B------:R-:W-:-:S04]  /*2570*/  UISETP.NE.AND UP0, UPT, UR6, 0xb, UPT ;  /* 0x0000000b0600788c */ /* 0x000fc8000bf05270 */
[----:B------:R-:W-:Y:S02]  /*2580*/  USEL UR7, URZ, 0x1, UP0 ;  /* 0x00000001ff077887 */ /* 0x000fe40008000000 */
[----:B------:R-:W-:-:S04]  /*2590*/  USEL UR6, UR6, URZ, UP0 ;  /* 0x000000ff06067287 */ /* 0x000fc80008000000 */
[----:B------:R-:W-:Y:S01]  /*25a0*/  ULEA UR5, UR6, UR4, 0x3 ;  /* 0x0000000406057291 */ /* 0x000fe2000f8e18ff */
[----:B-1----:R-:W-:-:S04]  /*25b0*/  LOP3.LUT R2, R15, UR7, RZ, 0x3c, !PT ;  /* 0x000000070f027c12 */ /* 0x002fc8000f8e3cff */
[----:B------:R-:W-:-:S04]  /*25c0*/  SHF.L.U32 R3, R2, 0x1f, RZ ;  /* 0x0000001f02037819 */ /* 0x000fc800000006ff */
[----:B------:R-:W1:Y:S02]  /*25d0*/  SYNCS.PHASECHK.TRANS64.TRYWAIT P0, [UR5], R3 ;  /* 0x00000003ff0075a7 */ /* 0x000e640008001105 */
[----:B-1----:R-:W-:Y:S05]  /*25e0*/  @!P0 BRA `(.L_x_38) ;  /* 0x0000004000748947 */ /* 0x002fea0003800000 */
.L_x_117:
[----:B------:R-:W-:-:S04]  /*25f0*/  UIADD3 UR6, UPT, UPT, UR6, 0x1, URZ ;  /* 0x0000000106067890 */ /* 0x000fc8000fffe0ff */
[----:B------:R-:W-:-:S04]  /*2600*/  UISETP.NE.AND UP0, UPT, UR6, 0xb, UPT ;  /* 0x0000000b0600788c */ /* 0x000fc8000bf05270 */
[----:B------:R-:W-:Y:S02]  /*2610*/  USEL UR7, URZ, 0x1, UP0 ;  /* 0x00000001ff077887 */ /* 0x000fe40008000000 */
[----:B------:R-:W-:-:S04]  /*2620*/  USEL UR6, UR6, URZ, UP0 ;  /* 0x000000ff06067287 */ /* 0x000fc80008000000 */
[----:B------:R-:W-:Y:S01]  /*2630*/  ULEA UR5, UR6, UR4, 0x3 ;  /* 0x0000000406057291 */ /* 0x000fe2000f8e18ff */
[----:B------:R-:W-:-:S04]  /*2640*/  LOP3.LUT R2, R2, UR7, RZ, 0x3c, !PT ;  /* 0x0000000702027c12 */ /* 0x000fc8000f8e3cff */
[----:B-1----:R-:W-:-:S04]  /*2650*/  SHF.L.U32 R3, R2, 0x1f, RZ ;  /* 0x0000001f02037819 */ /* 0x002fc800000006ff */
[----:B------:R-:W1:Y:S02]  /*2660*/  SYNCS.PHASECHK.TRANS64.TRYWAIT P0, [UR5], R3 ;  /* 0x00000003ff0075a7 */ /* 0x000e640008001105 */
[----:B-1----:R-:W-:Y:S05]  /*2670*/  @!P0 BRA `(.L_x_39) ;  /* 0x0000004000688947 */ /* 0x002fea0003800000 */
.L_x_119:
        /* <DEDUP_REMOVED lines=9> */
.L_x_121:
        /* <DEDUP_REMOVED lines=9> */
.L_x_123:
        /* <DEDUP_REMOVED lines=9> */
.L_x_125:
        /* <DEDUP_REMOVED lines=9> */
.L_x_127:
        /* <DEDUP_REMOVED lines=9> */
.L_x_129:
        /* <DEDUP_REMOVED lines=9> */
.L_x_131:
        /* <DEDUP_REMOVED lines=9> */
.L_x_133:
[----:B------:R-:W-:-:S04]  /*2a70*/  UIADD3 UR6, UPT, UPT, UR6, 0x1, URZ ;  /* 0x0000000106067890 */ /* 0x000fc8000fffe0ff */
[----:B------:R-:W-:-:S04]  /*2a80*/  UISETP.NE.AND UP0, UPT, UR6, 0xb, UPT ;  /* 0x0000000b0600788c */ /* 0x000fc8000bf05270 */
[----:B------:R-:W-:Y:S02]  /*2a90*/  USEL UR5, URZ, 0x1, UP0 ;  /* 0x00000001ff057887 */ /* 0x000fe40008000000 */
[----:B------:R-:W-:-:S04]  /*2aa0*/  USEL UR6, UR6, URZ, UP0 ;  /* 0x000000ff06067287 */ /* 0x000fc80008000000 */
[----:B------:R-:W-:Y:S01]  /*2ab0*/  ULEA UR6, UR6, UR4, 0x3 ;  /* 0x0000000406067291 */ /* 0x000fe2000f8e18ff */
[----:B------:R-:W-:-:S04]  /*2ac0*/  LOP3.LUT R2, R2, UR5, RZ, 0x3c, !PT ;  /* 0x0000000502027c12 */ /* 0x000fc8000f8e3cff */
[----:B------:R-:W-:Y:S01]  /*2ad0*/  SHF.L.U32 R2, R2, 0x1f, RZ ;  /* 0x0000001f02027819 */ /* 0x000fe200000006ff */
[----:B-1--4-:R-:W-:-:S07]  /*2ae0*/  IMAD.U32 R0, RZ, RZ, UR6 ;  /* 0x00000006ff007e24 */ /* 0x012fce000f8e00ff */
.L_x_47:
[----:B-1----:R1:W2:Y:S02]  /*2af0*/  SYNCS.PHASECHK.TRANS64.TRYWAIT P0, [R0+URZ], R2 ;  /* 0x00000002000075a7 */ /* 0x0022a400080011ff */
[----:B--2---:R-:W-:Y:S05]  /*2b00*/  @!P0 NANOSLEEP.SYNCS 0x989680 ;  /* 0x009896800000895d */ /* 0x004fea0003900000 */
[----:B------:R-:W2:Y:S02]  /*2b10*/  @!P0 SYNCS.PHASECHK.TRANS64 P0, [R0+URZ], R2 ;  /* 0x00000002000085a7 */ /* 0x000ea400080010ff */
[----:B--2---:R-:W-:Y:S05]  /*2b20*/  @P0 EXIT ;  /* 0x000000000000094d */ /* 0x004fea0003800000 */
[----:B------:R-:W-:Y:S05]  /*2b30*/  BRA `(.L_x_47) ;  /* 0xfffffffc00ec7947 */ /* 0x000fea000383ffff */
.L_x_18:
[----:B------:R-:W-:-:S04]  /*2b40*/  UISETP.NE.AND UP1, UPT, UR37, URZ, UPT ;  /* 0x000000ff2500728c */ /* 0x000fc8000bf25270 */
[----:B------:R-:W-:-:S09]  /*2b50*/  UISETP.NE.OR UP1, UPT, UR8, 0x1, UP1 ;  /* 0x000000010800788c */ /* 0x000fd20008f25670 */
[----:B------:R-:W-:Y:S05]  /*2b60*/  BRA.U UP1, `(.L_x_48) ;  /* 0x0000000501487547 */ /* 0x000fea000b800000 */
[----:B------:R-:W-:Y:S01]  /*2b70*/  ISETP.NE.AND P2, PT, R2, RZ, PT ;  /* 0x000000ff0200720c */ /* 0x000fe20003f45270 */
[----:B------:R-:W-:Y:S01]  /*2b80*/  IMAD.MOV.U32 R12, RZ, RZ, 0x1 ;  /* 0x00000001ff0c7424 */ /* 0x000fe200078e00ff */
[----:B------:R-:W-:Y:S02]  /*2b90*/  CS2R R10, SRZ ;  /* 0x00000000000a7805 */ /* 0x000fe4000001ff00 */
[----:B------:R-:W-:Y:S01]  /*2ba0*/  CS2R R8, SRZ ;  /* 0x0000000000087805 */ /* 0x000fe2000001ff00 */
[----:B------:R-:W-:Y:S01]  /*2bb0*/  UMOV UR4, 0x400 ;  /* 0x0000040000047882 */ /* 0x000fe20000000000 */
[----:B------:R-:W-:Y:S01]  /*2bc0*/  UMOV UR6, URZ ;  /* 0x000000ff00067c82 */ /* 0x000fe20008000000 */
[----:B------:R-:W-:-:S12]  /*2bd0*/  ULEA UR37, UR37, UR4, 0x18 ;  /* 0x0000000425257291 */ /* 0x000fd8000f8ec0ff */
.L_x_52:
[----:B------:R-:W-:Y:S02]  /*2be0*/  LEA R0, R8, UR37, 0x3 ;  /* 0x0000002508007c11 */ /* 0x000fe4000f8e18ff */
[----:B------:R-:W-:-:S03]  /*2bf0*/  SHF.L.U32 R4, R9, 0x1f, RZ ;  /* 0x0000001f09047819 */ /* 0x000fc600000006ff */
[----:B------:R-:W-:Y:S01]  /*2c00*/  VIADD R5, R0, 0x150 ;  /* 0x0000015000057836 */ /* 0x000fe20000000000 */
[----:B------:R-:W1:Y:S02]  /*2c10*/  SYNCS.PHASECHK.TRANS64.TRYWAIT P0, [R0+URZ+0x140], R4 ;  /* 0x00014004000075a7 */ /* 0x000e6400080011ff */
[----:B-1----:R-:W-:Y:S05]  /*2c20*/  @!P0 BRA `(.L_x_49) ;  /* 0x0000003c00bc8947 */ /* 0x002fea0003800000 */
.L_x_134:
[----:B------:R-:W-:Y:S01]  /*2c30*/  ULEA UR5, UR6, UR37, 0x3 ;  /* 0x0000002506057291 */ /* 0x000fe2000f8e18ff */
[----:B-1----:R-:W-:Y:S01]  /*2c40*/  PRMT R0, RZ, 0x654, R5 ;  /* 0x00000654ff007816 */ /* 0x002fe20000000005 */
[----:B------:R-:W-:Y:S01]  /*2c50*/  @!P2 IMAD.MOV.U32 R4, RZ, RZ, 0x10 ;  /* 0x00000010ff04a424 */ /* 0x000fe200078e00ff */
[----:B------:R-:W-:Y:S01]  /*2c60*/  SHF.L.U32 R5, R12, 0x1f, RZ ;  /* 0x0000001f0c057819 */ /* 0x000fe200000006ff */
[----:B------:R-:W-:Y:S01]  /*2c70*/  UIADD3 UR4, UPT, UPT, UR5, 0xe0, URZ ;  /* 0x000000e005047890 */ /* 0x000fe2000fffe0ff */
[----:B------:R1:W-:Y:S05]  /*2c80*/  SYNCS.ARRIVE.TRANS64.RED.A1T0 RZ, [R0+URZ], RZ ;  /* 0x000000ff00ff79a7 */ /* 0x0003ea00081004ff */
[----:B------:R-:W-:Y:S01]  /*2c90*/  IMAD.U32 R6, RZ, RZ, UR4 ;  /* 0x00000004ff067e24 */ /* 0x000fe2000f8e00ff */
[----:B------:R-:W2:Y:S04]  /*2ca0*/  SYNCS.PHASECHK.TRANS64.TRYWAIT P0, [UR5+0xf0], R5 ;  /* 0x0000f005ff0075a7 */ /* 0x000ea80008001105 */
[----:B------:R-:W-:Y:S01]  /*2cb0*/  PRMT R6, R2, 0x654, R6 ;  /* 0x0000065402067816 */ /* 0x000fe20000000006 */
[----:B-12---:R-:W-:Y:S06]  /*2cc0*/  @!P0 BRA `(.L_x_50) ;  /* 0x0000003c00a88947 */ /* 0x006fec0003800000 */
.L_x_136:
[----:B------:R-:W-:Y:S01]  /*2cd0*/  ULEA UR4, UR6, UR37, 0x4 ;  /* 0x0000002506047291 */ /* 0x000fe2000f8e20ff */
[----:B------:R-:W-:Y:S01]  /*2ce0*/  SEL R3, R6, R3, !P2 ;  /* 0x0000000306037207 */ /* 0x000fe20005000000 */
[----:B------:R-:W-:Y:S01]  /*2cf0*/  UIADD3 UR5, UPT, UPT, UR5, 0xe0, URZ ;  /* 0x000000e005057890 */ /* 0x000fe2000fffe0ff */
[----:B-1----:R-:W-:Y:S01]  /*2d00*/  LEA R0, R11, UR37, 0x3 ;  /* 0x000000250b007c11 */ /* 0x002fe2000f8e18ff */
[----:B------:R-:W-:Y:S01]  /*2d10*/  UIADD3 UR4, UPT, UPT, UR4, 0x170, URZ ;  /* 0x0000017004047890 */ /* 0x000fe2000fffe0ff */
[----:B------:R1:W-:Y:S01]  /*2d20*/  @!P2 SYNCS.ARRIVE.TRANS64.RED RZ, [R3+URZ], R4 ;  /* 0x0000000403ffa9a7 */ /* 0x0003e200080004ff */
[----:B------:R-:W-:Y:S01]  /*2d30*/  UIADD3 UR6, UPT, UPT, UR6, 0x1, URZ ;  /* 0x0000000106067890 */ /* 0x000fe2000fffe0ff */
[----:B------:R-:W-:-:S03]  /*2d40*/  VIADD R8, R8, 0x1 ;  /* 0x0000000108087836 */ /* 0x000fc60000000000 */
[----:B------:R-:W-:Y:S02]  /*2d50*/  UISETP.NE.AND UP0, UPT, UR6, 0x2, UPT ;  /* 0x000000020600788c */ /* 0x000fe4000bf05270 */
[----:B------:R-:W-:Y:S01]  /*2d60*/  ISETP.NE.AND P0, PT, R8, 0x2, PT ;  /* 0x000000020800780c */ /* 0x000fe20003f05270 */
[----:B------:R-:W-:Y:S06]  /*2d70*/  UGETNEXTWORKID.BROADCAST [UR4], [UR5] ;  /* 0x00000000040073ca */ /* 0x000fec0008000100 */
[----:B------:R-:W-:Y:S02]  /*2d80*/  USEL UR4, URZ, 0x1, UP0 ;  /* 0x00000001ff047887 */ /* 0x000fe40008000000 */
[----:B------:R-:W-:-:S04]  /*2d90*/  USEL UR6, UR6, URZ, UP0 ;  /* 0x000000ff06067287 */ /* 0x000fc80008000000 */
[----:B------:R-:W-:Y:S02]  /*2da0*/  LOP3.LUT R12, R12, UR4, RZ, 0x3c, !PT ;  /* 0x000000040c0c7c12 */ /* 0x000fe4000f8e3cff */
[----:B-1----:R-:W-:-:S04]  /*2db0*/  SHF.L.U32 R4, R10, 0x1f, RZ ;  /* 0x0000001f0a047819 */ /* 0x002fc800000006ff */
[----:B------:R-:W1:Y:S02]  /*2dc0*/  SYNCS.PHASECHK.TRANS64.TRYWAIT P1, [R0+URZ+0xe0], R4 ;  /* 0x0000e004000075a7 */ /* 0x000e6400080211ff */
[----:B-1----:R-:W-:Y:S05]  /*2dd0*/  @!P1 BRA `(.L_x_51) ;  /* 0x0000003c007c9947 */ /* 0x002fea0003800000 */
.L_x_137:
[C---:B-1----:R-:W-:Y:S01]  /*2de0*/  LEA R4, R11.reuse, UR37, 0x4 ;  /* 0x000000250b047c11 */ /* 0x042fe2000f8e20ff */
[----:B------:R-:W-:Y:S01]  /*2df0*/  VIADD R0, R0, 0xf0 ;  /* 0x000000f000007836 */ /* 0x000fe20000000000 */
[----:B------:R-:W-:Y:S01]  /*2e00*/  SEL R8, R8, RZ, P0 ;  /* 0x000000ff08087207 */ /* 0x000fe20000000000 */
[----:B------:R-:W-:-:S03]  /*2e10*/  VIADD R11, R11, 0x1 ;  /* 0x000000010b0b7836 */ /* 0x000fc60000000000 */
[----:B------:R-:W1:Y:S01]  /*2e20*/  LDS.128 R4, [R4+0x170] ;  /* 0x0001700004047984 */ /* 0x000e620000000c00 */
[----:B------:R-:W-:Y:S02]  /*2e30*/  PRMT R0, RZ, 0x654, R0 ;  /* 0x00000654ff007816 */ /* 0x000fe40000000000 */
[C---:B------:R-:W-:Y:S01]  /*2e40*/  ISETP.NE.AND P1, PT, R11.reuse, 0x2, PT ;  /* 0x000000020b00780c */ /* 0x040fe20003f25270 */
[----:B------:R-:W-:Y:S01]  /*2e50*/  @!PT LDS RZ, [RZ] ;  /* 0x00000000fffff984 */ /* 0x000fe20000000800 */
[----:B------:R-:W-:Y:S01]  /*2e60*/  @!PT LDS RZ, [RZ] ;  /* 0x00000000fffff984 */ /* 0x000fe20000000800 */
[----:B------:R-:W-:Y:S01]  /*2e70*/  @!PT LDS RZ, [RZ] ;  /* 0x00000000fffff984 */ /* 0x000fe20000000800 */
[----:B------:R-:W-:Y:S01]  /*2e80*/  @!PT LDS RZ, [RZ] ;  /* 0x00000000fffff984 */ /* 0x000fe20000000800 */
[----:B------:R2:W-:Y:S06]  /*2e90*/  MEMBAR.ALL.CTA ;  /* 0x0000000000007992 */ /* 0x0005ec0000008000 */
[----:B--2---:R-:W2:Y:S01]  /*2ea0*/  FENCE.VIEW.ASYNC.S ;  /* 0x00000000000073c6 */ /* 0x004ea20000000000 */
[----:B------:R-:W-:Y:S01]  /*2eb0*/  SEL R11, R11, RZ, P1 ;  /* 0x000000ff0b0b7207 */ /* 0x000fe20000800000 */
[----:B--2---:R2:W-:Y:S01]  /*2ec0*/  SYNCS.ARRIVE.TRANS64.RED.A1T0 RZ, [R0+URZ], RZ ;  /* 0x000000ff00ff79a7 */ /* 0x0045e200081004ff */
[----:B-1----:R-:W-:-:S02]  /*2ed0*/  LOP3.LUT P3, RZ, R6, 0x1, RZ, 0xc0, !PT ;  /* 0x0000000106ff7812 */ /* 0x002fc4000786c0ff */
[----:B------:R-:W-:-:S04]  /*2ee0*/  SEL R4, RZ, 0x1, P1 ;  /* 0x00000001ff047807 */ /* 0x000fc80000800000 */
[----:B------:R-:W-:Y:S02]  /*2ef0*/  LOP3.LUT R10, R10, R4, RZ, 0x3c, !PT ;  /* 0x000000040a0a7212 */ /* 0x000fe400078e3cff */
[----:B--2---:R-:W-:-:S04]  /*2f00*/  SEL R0, RZ, 0x1, P0 ;  /* 0x00000001ff007807 */ /* 0x004fc80000000000 */
[----:B------:R-:W-:Y:S01]  /*2f10*/  LOP3.LUT R9, R9, R0, RZ, 0x3c, !PT ;  /* 0x0000000009097212 */ /* 0x000fe200078e3cff */
[----:B------:R-:W-:Y:S06]  /*2f20*/  @P3 BRA `(.L_x_52) ;  /* 0xfffffffc002c3947 */ /* 0x000fec000383ffff */
[----:B------:R-:W-:Y:S01]  /*2f30*/  ULEA UR5, UR6, UR37, 0x3 ;  /* 0x0000002506057291 */ /* 0x000fe2000f8e18ff */
[----:B------:R-:W-:-:S08]  /*2f40*/  SHF.L.U32 R2, R12, 0x1f, RZ ;  /* 0x0000001f0c027819 */ /* 0x000fd000000006ff */
[----:B------:R-:W1:Y:S02]  /*2f50*/  SYNCS.PHASECHK.TRANS64 P0, [UR5+0xf0], R2 ;  /* 0x0000f002ff0075a7 */ /* 0x000e640008001005 */
[----:B-1----:R-:W-:Y:S05]  /*2f60*/  @P0 BRA `(.L_x_53) ;  /* 0x0000000000080947 */ /* 0x002fea0003800000 */
[----:B------:R-:W1:Y:S02]  /*2f70*/  SYNCS.PHASECHK.TRANS64.TRYWAIT P0, [UR5+0xf0], R2 ;  /* 0x0000f002ff0075a7 */ /* 0x000e640008001105 */
[----:B-1----:R-:W-:Y:S05]  /*2f80*/  @!P0 BRA `(.L_x_54) ;  /* 0x0000003c00248947 */ /* 0x002fea0003800000 */
.L_x_53:
[----:B------:R-:W-:-:S04]  /*2f90*/  UIADD3 UR4, UPT, UPT, UR6, 0x1, URZ ;  /* 0x0000000106047890 */ /* 0x000fc8000fffe0ff */
[----:B------:R-:W-:-:S04]  /*2fa0*/  UISETP.NE.AND UP0, UPT, UR4, 0x2, UPT ;  /* 0x000000020400788c */ /* 0x000fc8000bf05270 */
[----:B------:R-:W-:Y:S02]  /*2fb0*/  USEL UR7, URZ, 0x1, UP0 ;  /* 0x00000001ff077887 */ /* 0x000fe40008000000 */
[----:B------:R-:W-:-:S04]  /*2fc0*/  USEL UR4, UR4, URZ, UP0 ;  /* 0x000000ff04047287 */ /* 0x000fc80008000000 */
[----:B------:R-:W-:Y:S01]  /*2fd0*/  ULEA UR4, UR4, UR37, 0x3 ;  /* 0x0000002504047291 */ /* 0x000fe2000f8e18ff */
[----:B-1----:R-:W-:-:S04]  /*2fe0*/  LOP3.LUT R2, R12, UR7, RZ, 0x3c, !PT ;  /* 0x000000070c027c12 */ /* 0x002fc8000f8e3cff */
[----:B------:R-:W-:-:S04]  /*2ff0*/  SHF.L.U32 R0, R2, 0x1f, RZ ;  /* 0x0000001f02007819 */ /* 0x000fc800000006ff */
[----:B------:R-:W1:Y:S02]  /*3000*/  SYNCS.PHASECHK.TRANS64 P0, [UR4+0xf0], R0 ;  /* 0x0000f000ff0075a7 */ /* 0x000e640008001004 */
[----:B-1----:R-:W-:Y:S05]  /*3010*/  @P0 EXIT ;  /* 0x000000000000094d */ /* 0x002fea0003800000 */
[----:B------:R-:W-:Y:S02]  /*3020*/  SHF.L.U32 R2, R2, 0x1f, RZ ;  /* 0x0000001f02027819 */ /* 0x000fe400000006ff */
[----:B------:R-:W-:-:S07]  /*3030*/  MOV R0, UR4 ;  /* 0x0000000400007c02 */ /* 0x000fce0008000f00 */
.L_x_55:
[----:B-1----:R1:W2:Y:S02]  /*3040*/  SYNCS.PHASECHK.TRANS64.TRYWAIT P0, [R0+URZ+0xf0], R2 ;  /* 0x0000f002000075a7 */ /* 0x0022a400080011ff */
[----:B--2---:R-:W-:Y:S05]  /*3050*/  @!P0 NANOSLEEP.SYNCS 0x989680 ;  /* 0x009896800000895d */ /* 0x004fea0003900000 */
[----:B------:R-:W2:Y:S02]  /*3060*/  @!P0 SYNCS.PHASECHK.TRANS64 P0, [R0+URZ+0xf0], R2 ;  /* 0x0000f002000085a7 */ /* 0x000ea400080010ff */
[----:B--2---:R-:W-:Y:S05]  /*3070*/  @P0 EXIT ;  /* 0x000000000000094d */ /* 0x004fea0003800000 */
[----:B------:R-:W-:Y:S05]  /*3080*/  BRA `(.L_x_55) ;  /* 0xfffffffc00ec7947 */ /* 0x000fea000383ffff */
.L_x_48:
[----:B------:R-:W-:-:S09]  /*3090*/  UISETP.NE.AND UP1, UPT, UR8, URZ, UPT ;  /* 0x000000ff0800728c */ /* 0x000fd2000bf25270 */
[----:B------:R-:W-:Y:S05]  /*30a0*/  BRA.U UP1, `(.L_x_56) ;  /* 0x00000011013c7547 */ /* 0x000fea000b800000 */
[----:B------:R-:W-:Y:S01]  /*30b0*/  UMOV UR4, 0x40 ;  /* 0x0000004000047882 */ /* 0x000fe20000000000 */
[----:B------:R-:W-:Y:S01]  /*30c0*/  NOP ;  /* 0x0000000000007918 */ /* 0x000fe20000000000 */
[----:B------:R-:W-:Y:S01]  /*30d0*/  ULEA UR4, UR37, UR4, 0x18 ;  /* 0x0000000425047291 */ /* 0x000fe2000f8ec0ff */
[----:B------:R-:W-:Y:S02]  /*30e0*/  UMOV UR5, 0x400 ;  /* 0x0000040000057882 */ /* 0x000fe40000000000 */
[----:B------:R-:W-:-:S06]  /*30f0*/  ULEA UR37, UR37, UR5, 0x18 ;  /* 0x0000000525257291 */ /* 0x000fcc000f8ec0ff */
[----:B------:R-:W1:Y:S02]  /*3100*/  LDS.U8 R0, [UR4+0x1c] ;  /* 0x00001c04ff007984 */ /* 0x000e640008000000 */
[----:B-1----:R-:W-:-:S13]  /*3110*/  ISETP.NE.AND P0, PT, R0, RZ, PT ;  /* 0x000000ff0000720c */ /* 0x002fda0003f05270 */
[----:B------:R-:W-:Y:S05]  /*3120*/  @P0 BRA `(.L_x_57) ;  /* 0x0000000000580947 */ /* 0x000fea0003800000 */
[----:B------:R-:W-:-:S13]  /*3130*/  ELECT P0, URZ, PT ;  /* 0x0000000000ff782f */ /* 0x000fda0003800000 */
[----:B------:R-:W-:Y:S05]  /*3140*/  @!P0 BRA `(.L_x_58) ;  /* 0x0000000000608947 */ /* 0x000fea0003800000 */
[----:B------:R-:W-:Y:S01]  /*3150*/  UMOV UR5, 0x10 ;  /* 0x0000001000057882 */ /* 0x000fe20000000000 */
[----:B------:R-:W-:Y:S01]  /*3160*/  HFMA2 R0, -RZ, RZ, 0, 5.9604644775390625e-08 ;  /* 0x00000001ff007431 */ /* 0x000fe200000001ff */
[----:B------:R-:W-:-:S03]  /*3170*/  MOV R2, 0xffff ;  /* 0x0000ffff00027802 */ /* 0x000fc60000000f00 */
[----:B------:R-:W-:Y:S04]  /*3180*/  DEPBAR.LE SB1, 0x36 ;  /* 0x00009d800000791a */ /* 0x000fe80000000000 */
[----:B------:R-:W1:Y:S02]  /*3190*/  UTCATOMSWS.FIND_AND_SET.ALIGN UP0, UR5, UR5 ;  /* 0x00000005000575e3 */ /* 0x000e640008000800 */
[----:B-1----:R-:W-:Y:S01]  /*31a0*/  MOV R3, UR5 ;  /* 0x0000000500037c02 */ /* 0x002fe20008000f00 */
[----:B------:R-:W-:Y:S06]  /*31b0*/  BRA.U UP0, `(.L_x_59) ;  /* 0x0000000100187547 */ /* 0x000fec000b800000 */
.L_x_60:
[----:B------:R-:W-:Y:S05]  /*31c0*/  NANOSLEEP 0x64 ;  /* 0x000000640000795d */ /* 0x000fea0003800000 */
[----:B------:R-:W-:-:S05]  /*31d0*/  UMOV UR5, 0x10 ;  /* 0x0000001000057882 */ /* 0x000fca0000000000 */
[----:B------:R-:W-:Y:S04]  /*31e0*/  DEPBAR.LE SB1, 0x36 ;  /* 0x00009d800000791a */ /* 0x000fe80000000000 */
[----:B------:R-:W1:Y:S02]  /*31f0*/  UTCATOMSWS.FIND_AND_SET.ALIGN UP0, UR5, UR5 ;  /* 0x00000005000575e3 */ /* 0x000e640008000800 */
[----:B-1----:R-:W-:Y:S01]  /*3200*/  MOV R3, UR5 ;  /* 0x0000000500037c02 */ /* 0x002fe20008000f00 */
[----:B------:R-:W-:Y:S05]  /*3210*/  BRA.U !UP0, `(.L_x_60) ;  /* 0xfffffffd08e87547 */ /* 0x000fea000b83ffff */
.L_x_59:
[-C--:B------:R-:W-:Y:S02]  /*3220*/  SHF.L.U32 R2, R2, R3.reuse, RZ ;  /* 0x0000000302027219 */ /* 0x080fe400000006ff */
[----:B------:R-:W-:Y:S01]  /*3230*/  SHF.L.U32 R0, R0, R3, RZ ;  /* 0x0000000300007219 */ /* 0x000fe200000006ff */
[----:B------:R-:W-:Y:S02]  /*3240*/  IMAD.SHL.U32 R3, R3, 0x20, RZ ;  /* 0x0000002003037824 */ /* 0x000fe400078e00ff */
[----:B------:R1:W-:Y:S04]  /*3250*/  ATOMS.OR RZ, [UR4+0x14], R2 ;  /* 0x00001402ffff798c */ /* 0x0003e8000b000004 */
[----:B------:R1:W-:Y:S04]  /*3260*/  ATOMS.OR RZ, [UR4+0x18], R0 ;  /* 0x00001800ffff798c */ /* 0x0003e8000b000004 */
[----:B------:R1:W-:Y:S01]  /*3270*/  STS [UR37+0x190], R3 ;  /* 0x00019003ff007988 */ /* 0x0003e20008000825 */
[----:B------:R-:W-:Y:S05]  /*3280*/  BRA `(.L_x_58) ;  /* 0x0000000000107947 */ /* 0x000fea0003800000 */
.L_x_57:
[----:B------:R-:W-:Y:S02]  /*3290*/  MOV R0, 0xffffffff ;  /* 0xffffffff00007802 */ /* 0x000fe40000000f00 */
[----:B------:R-:W-:-:S03]  /*32a0*/  MOV R2, 0x32d0 ;  /* 0x000032d000027802 */ /* 0x000fc60000000f00 */
[----:B------:R1:W-:Y:S04]  /*32b0*/  STS [UR37+0x190], R0 ;  /* 0x00019000ff007988 */ /* 0x0003e80008000825 */
[----:B-1-3-5:R-:W-:Y:S05]  /*32c0*/  CALL.REL.NOINC `($__internal_1_$__cuda_sm10x_tcgen05_guardrail_trap_phase_invalid_during_alloc) ;  /* 0x0000003c00b47944 */ /* 0x02afea0003c00000 */
.L_x_58:
[----:B------:R-:W-:Y:S05]  /*32d0*/  WARPSYNC.ALL ;  /* 0x0000000000007948 */ /* 0x000fea0003800000 */
[----:B------:R-:W2:Y:S01]  /*32e0*/  S2UR UR5, SR_CgaCtaId ;  /* 0x00000000000579c3 */ /* 0x000ea20000008800 */
[----:B------:R-:W-:Y:S01]  /*32f0*/  UMOV UR4, 0x400 ;  /* 0x0000040000047882 */ /* 0x000fe20000000000 */
[----:B------:R-:W-:-:S06]  /*3300*/  NOP ;  /* 0x0000000000007918 */ /* 0x000fcc0000000000 */
[----:B------:R-:W-:Y:S06]  /*3310*/  BAR.ARV 0x6, 0xa0 ;  /* 0x0182800000007b1d */ /* 0x000fec0000002000 */
[----:B------:R-:W4:Y:S01]  /*3320*/  LDCU UR7, c[0x0][0x38c] ;  /* 0x00007180ff0777ac */ /* 0x000f220008000800 */
[----:B------:R-:W-:Y:S01]  /*3330*/  IMAD.MOV.U32 R11, RZ, RZ, 0x1 ;  /* 0x00000001ff0b7424 */ /* 0x000fe200078e00ff */
[----:B------:R-:W-:Y:S01]  /*3340*/  CS2R R8, SRZ ;  /* 0x0000000000087805 */ /* 0x000fe2000001ff00 */
[----:B------:R-:W-:Y:S01]  /*3350*/  IMAD.MOV.U32 R10, RZ, RZ, RZ ;  /* 0x000000ffff0a7224 */ /* 0x000fe200078e00ff */
[----:B------:R-:W3:Y:S01]  /*3360*/  LDCU UR6, c[0x0][0x38c] ;  /* 0x00007180ff0677ac */ /* 0x000ee20008000800 */
[----:B------:R-:W-:Y:S01]  /*3370*/  UMOV UR15, URZ ;  /* 0x000000ff000f7c82 */ /* 0x000fe20008000000 */
[----:B------:R-:W-:Y:S01]  /*3380*/  UMOV UR14, URZ ;  /* 0x000000ff000e7c82 */ /* 0x000fe20008000000 */
[----:B--2---:R-:W-:Y:S01]  /*3390*/  ULEA UR5, UR5, UR4, 0x18 ;  /* 0x0000000405057291 */ /* 0x004fe2000f8ec0ff */
[----:B------:R-:W-:Y:S01]  /*33a0*/  UMOV UR32, 0x0 ;  /* 0x0000000000207882 */ /* 0x000fe20000000000 */
[----:B------:R-:W-:-:S02]  /*33b0*/  UMOV UR33, 0x4040490 ;  /* 0x0404049000217882 */ /* 0x000fc40000000000 */
[----:B------:R-:W-:Y:S02]  /*33c0*/  UIADD3 UR9, UPT, UPT, UR5, 0x1300, URZ ;  /* 0x0000130005097890 */ /* 0x000fe4000fffe0ff */
[----:B------:R-:W-:Y:S02]  /*33d0*/  UIADD3 UR10, UPT, UPT, UR5, 0x2d300, URZ ;  /* 0x0002d300050a7890 */ /* 0x000fe4000fffe0ff */
[----:B----4-:R-:W-:Y:S01]  /*33e0*/  UIADD3 UR7, UPT, UPT, UR7, 0x7f, URZ ;  /* 0x0000007f07077890 */ /* 0x010fe2000fffe0ff */
[----:B-1----:R-:W1:Y:S01]  /*33f0*/  LDS R0, [UR5+0x190] ;  /* 0x00019005ff007984 */ /* 0x002e620008000800 */
[----:B------:R-:W-:Y:S02]  /*3400*/  USHF.R.U32.HI UR9, URZ, 0x4, UR9 ;  /* 0x00000004ff097899 */ /* 0x000fe40008011609 */
[----:B------:R-:W-:Y:S02]  /*3410*/  USHF.R.S32.HI UR4, URZ, 0x1f, UR7 ;  /* 0x0000001fff047899 */ /* 0x000fe40008011407 */
[----:B------:R-:W-:-:S02]  /*3420*/  USHF.R.U32.HI UR10, URZ, 0x4, UR10 ;  /* 0x00000004ff0a7899 */ /* 0x000fc4000801160a */
[----:B------:R-:W-:Y:S02]  /*3430*/  ULEA.HI UR4, UR4, UR7, URZ, 0x7 ;  /* 0x0000000704047291 */ /* 0x000fe4000f8f38ff */
[----:B------:R-:W-:Y:S02]  /*3440*/  ULOP3.LUT UR9, UR9, 0x3fff, URZ, 0xc0, !UPT ;  /* 0x00003fff09097892 */ /* 0x000fe4000f8ec0ff */
[----:B------:R-:W-:Y:S02]  /*3450*/  USHF.R.S32.HI UR4, URZ, 0x7, UR4 ;  /* 0x00000007ff047899 */ /* 0x000fe40008011404 */
[----:B------:R-:W-:Y:S02]  /*3460*/  ULOP3.LUT UR10, UR10, 0x3fff, URZ, 0xc0, !UPT ;  /* 0x00003fff0a0a7892 */ /* 0x000fe4000f8ec0ff */
[----:B------:R-:W-:Y:S01]  /*3470*/  UISETP.LT.AND UP0, UPT, UR4, 0x1, UPT ;  /* 0x000000010400788c */ /* 0x000fe2000bf01270 */
[----:B------:R-:W-:Y:S01]  /*3480*/  UMOV UR30, 0x0 ;  /* 0x00000000001e7882 */ /* 0x000fe20000000000 */
[----:B------:R-:W-:-:S02]  /*3490*/  UMOV UR31, 0x4040490 ;  /* 0x04040490001f7882 */ /* 0x000fc40000000000 */
[----:B------:R-:W-:Y:S01]  /*34a0*/  USEL UR8, UR4, 0x1, !UP0 ;  /* 0x0000000104087887 */ /* 0x000fe2000c000000 */
[----:B------:R-:W-:Y:S01]  /*34b0*/  UMOV UR28, 0x0 ;  /* 0x00000000001c7882 */ /* 0x000fe20000000000 */
[----:B------:R-:W-:Y:S01]  /*34c0*/  UMOV UR29, 0x4040490 ;  /* 0x04040490001d7882 */ /* 0x000fe20000000000 */
[----:B------:R-:W-:Y:S01]  /*34d0*/  UMOV UR26, 0x0 ;  /* 0x00000000001a7882 */ /* 0x000fe20000000000 */
[----:B------:R-:W-:Y:S01]  /*34e0*/  UMOV UR27, 0x4040490 ;  /* 0x04040490001b7882 */ /* 0x000fe20000000000 */
[----:B------:R-:W-:Y:S01]  /*34f0*/  UMOV UR24, 0x0 ;  /* 0x0000000000187882 */ /* 0x000fe20000000000 */
[----:B------:R-:W-:Y:S01]  /*3500*/  UMOV UR25, 0x4040490 ;  /* 0x0404049000197882 */ /* 0x000fe20000000000 */
[----:B------:R-:W-:Y:S01]  /*3510*/  UMOV UR22, 0x0 ;  /* 0x0000000000167882 */ /* 0x000fe20000000000 */
[----:B------:R-:W-:Y:S01]  /*3520*/  UMOV UR23, 0x4040490 ;  /* 0x0404049000177882 */ /* 0x000fe20000000000 */
[----:B------:R-:W-:Y:S02]  /*3530*/  ULOP3.LUT UR9, UR9, 0x10000, URZ, 0xfc, !UPT ;  /* 0x0001000009097892 */ /* 0x000fe4000f8efcff */
[----:B------:R-:W-:-:S02]  /*3540*/  ULOP3.LUT UR10, UR10, 0x10000, URZ, 0xfc, !UPT ;  /* 0x000100000a0a7892 */ /* 0x000fc4000f8efcff */
[----:B------:R-:W-:Y:S02]  /*3550*/  UIADD3 UR8, UPT, UPT, -UR8, URZ, URZ ;  /* 0x000000ff08087290 */ /* 0x000fe4000fffe1ff */
[----:B---3--:R-:W-:Y:S01]  /*3560*/  UISETP.GE.AND UP3, UPT, UR6, 0x1, UPT ;  /* 0x000000010600788c */ /* 0x008fe2000bf66270 */
[----:B------:R-:W-:Y:S01]  /*3570*/  UMOV UR20, 0x0 ;  /* 0x0000000000147882 */ /* 0x000fe20000000000 */
[----:B------:R-:W-:Y:S01]  /*3580*/  UMOV UR21, 0x4040490 ;  /* 0x0404049000157882 */ /* 0x000fe20000000000 */
[----:B------:R-:W-:Y:S01]  /*3590*/  UMOV UR18, 0x0 ;  /* 0x0000000000127882 */ /* 0x000fe20000000000 */
[----:B-1----:R-:W-:Y:S01]  /*35a0*/  R2UR UR16, R0 ;  /* 0x00000000001072ca */ /* 0x002fe200000e0000 */
[----:B------:R-:W-:-:S14]  /*35b0*/  UMOV UR19, 0x4040490 ;  /* 0x0404049000137882 */ /* 0x000fdc0000000000 */
.L_x_67:
[----:B------:R-:W-:Y:S02]  /*35c0*/  LEA R0, R10, UR5, 0x3 ;  /* 0x000000050a007c11 */ /* 0x000fe4000f8e18ff */
[----:B------:R-:W-:Y:S02]  /*35d0*/  SHF.L.U32 R2, R9, 0x1f, RZ ;  /* 0x0000001f09027819 */ /* 0x000fe400000006ff */
[----:B------:R-:W-:Y:S01]  /*35e0*/  PLOP3.LUT P0, PT, PT, PT, UP3, 0x80, 0x8 ;  /* 0x000000000008781c */ /* 0x000fe20003f0f038 */
[----:B------:R-:W-:Y:S01]  /*35f0*/  VIADD R3, R0, 0xf0 ;  /* 0x000000f000037836 */ /* 0x000fe20000000000 */
[----:B-1----:R-:W1:Y:S02]  /*3600*/  SYNCS.PHASECHK.TRANS64.TRYWAIT P1, [R0+URZ+0xe0], R2 ;  /* 0x0000e002000075a7 */ /* 0x002e6400080211ff */
[----:B-1-3--:R-:W-:Y:S09]  /*3610*/  @!P1 BRA `(.L_x_61) ;  /* 0x0000003400989947 */ /* 0x00aff20003800000 */
.L_x_139:
[----:B------:R-:W-:Y:S01]  /*3620*/  LEA R4, R10, UR5, 0x4 ;  /* 0x000000050a047c11 */ /* 0x000fe2000f8e20ff */
[----:B------:R-:W-:Y:S01]  /*3630*/  @UP3 ULEA UR7, UR14, UR5, 0x3 ;  /* 0x000000050e073291 */ /* 0x000fe2000f8e18ff */
[----:B------:R-:W-:Y:S01]  /*3640*/  PLOP3.LUT P2, PT, PT, PT, PT, 0x80, 0x8 ;  /* 0x000000000008781c */ /* 0x000fe20003f4f070 */
[----:B------:R-:W-:Y:S01]  /*3650*/  ULEA UR6, UR15, UR5, 0x3 ;  /* 0x000000050f067291 */ /* 0x000fe2000f8e18ff */
[----:B------:R-:W-:Y:S01]  /*3660*/  PRMT R3, RZ, 0x654, R3 ;  /* 0x00000654ff037816 */ /* 0x000fe20000000003 */
[----:B------:R-:W-:Y:S01]  /*3670*/  ULEA.HI UR11, UR15, UR15, URZ, 0x1 ;  /* 0x0000000f0f0b7291 */ /* 0x000fe2000f8f08ff */
[----:B------:R-:W2:Y:S01]  /*3680*/  LDS.128 R4, [R4+0x170] ;  /* 0x0001700004047984 */ /* 0x000ea20000000c00 */
[----:B-1----:R-:W-:Y:S02]  /*3690*/  @P0 SHF.L.U32 R2, R8, 0x1f, RZ ;  /* 0x0000001f08020819 */ /* 0x002fe400000006ff */
[----:B------:R-:W-:Y:S01]  /*36a0*/  SHF.L.U32 R0, R11, 0x1f, RZ ;  /* 0x0000001f0b007819 */ /* 0x000fe200000006ff */
[----:B------:R-:W-:Y:S01]  /*36b0*/  @!PT LDS RZ, [RZ] ;  /* 0x00000000fffff984 */ /* 0x000fe20000000800 */
[----:B------:R-:W-:Y:S01]  /*36c0*/  @!PT LDS RZ, [RZ] ;  /* 0x00000000fffff984 */ /* 0x000fe20000000800 */
[----:B------:R-:W-:Y:S01]  /*36d0*/  @!PT LDS RZ, [RZ] ;  /* 0x00000000fffff984 */ /* 0x000fe20000000800 */
[----:B------:R-:W-:Y:S01]  /*36e0*/  @!PT LDS RZ, [RZ] ;  /* 0x00000000fffff984 */ /* 0x000fe20000000800 */
[----:B------:R1:W-:Y:S06]  /*36f0*/  MEMBAR.ALL.CTA ;  /* 0x0000000000007992 */ /* 0x0003ec0000008000 */
[----:B-1----:R-:W1:Y:S02]  /*3700*/  FENCE.VIEW.ASYNC.S ;  /* 0x00000000000073c6 */ /* 0x002e640000000000 */
[----:B-1----:R1:W-:Y:S01]  /*3710*/  SYNCS.ARRIVE.TRANS64.RED.A1T0 RZ, [R3+URZ], RZ ;  /* 0x000000ff03ff79a7 */ /* 0x0023e200081004ff */
[----:B------:R1:W3:Y:S01]  /*3720*/  @P0 SYNCS.PHASECHK.TRANS64.TRYWAIT P2, [UR7], R2 ;  /* 0x00000002ff0005a7 */ /* 0x0002e20008041107 */
[----:B------:R-:W-:-:S02]  /*3730*/  USHF.L.U32 UR7, UR11, 0x3, URZ ;  /* 0x000000030b077899 */ /* 0x000fc400080006ff */
[----:B------:R-:W-:Y:S01]  /*3740*/  ULOP3.LUT UR11, UR11, 0xffe, URZ, 0xc0, !UPT ;  /* 0x00000ffe0b0b7892 */ /* 0x000fe2000f8ec0ff */
[----:B--2---:R-:W-:Y:S01]  /*3750*/  LOP3.LUT P1, RZ, R6, 0x1, RZ, 0xc0, !PT ;  /* 0x0000000106ff7812 */ /* 0x004fe2000782c0ff */
[----:B------:R-:W-:Y:S02]  /*3760*/  ULOP3.LUT UR7, UR7, 0xfffffff0, URZ, 0xc0, !UPT ;  /* 0xfffffff007077892 */ /* 0x000fe4000f8ec0ff */
[----:B------:R-:W-:Y:S02]  /*3770*/  UIADD3 UR11, UPT, UPT, -UR11, UR15, URZ ;  /* 0x0000000f0b0b7290 */ /* 0x000fe4000fffe1ff */
[----:B------:R-:W-:-:S04]  /*3780*/  UIADD3 UR7, UPT, UPT, UR16, UR7, URZ ;  /* 0x0000000710077290 */ /* 0x000fc8000fffe0ff */
[----:B------:R-:W-:Y:S01]  /*3790*/  ULEA UR7, UR11, UR7, 0x14 ;  /* 0x000000070b077291 */ /* 0x000fe2000f8ea0ff */
[----:B------:R-:W2:Y:S02]  /*37a0*/  SYNCS.PHASECHK.TRANS64.TRYWAIT P0, [UR6+0x120], R0 ;  /* 0x00012000ff0075a7 */ /* 0x000ea40008001106 */
[----:B-123--:R-:W-:Y:S09]  /*37b0*/  @!P0 BRA `(.L_x_62) ;  /* 0x0000003400448947 */ /* 0x00eff20003800000 */
.L_x_141:
[----:B------:R-:W-:Y:S01]  /*37c0*/  IADD3 R10, PT, PT, R10, 0x1, RZ ;  /* 0x000000010a0a7810 */ /* 0x000fe20007ffe0ff */
[----:B------:R-:W-:Y:S06]  /*37d0*/  BRA.U !UP3, `(.L_x_63) ;  /* 0x000000050b107547 */ /* 0x000fec000b800000 */
[----:B------:R-:W-:Y:S01]  /*37e0*/  UPLOP3.LUT UP4, UPT, UPT, UPT, UPT, 0x40, 0x4 ;  /* 0x000000000004789c */ /* 0x000fe20003f8e870 */
[----:B------:R-:W-:Y:S01]  /*37f0*/  UMOV UR13, UR8 ;  /* 0x00000008000d7c82 */ /* 0x000fe20008000000 */
[----:B------:R-:W-:Y:S01]  /*3800*/  UMOV UR12, UR4 ;  /* 0x00000004000c7c82 */ /* 0x000fe20008000000 */
[----:B------:R-:W-:-:S08]  /*3810*/  UMOV UR17, UR14 ;  /* 0x0000000e00117c82 */ /* 0x000fd00008000000 */
.L_x_66:
[----:B------:R-:W-:Y:S02]  /*3820*/  UIADD3 UR13, UPT, UPT, UR13, 0x1, URZ ;  /* 0x000000010d0d7890 */ /* 0x000fe4000fffe0ff */
[----:B--2---:R-:W-:Y:S02]  /*3830*/  ULEA UR11, UR17, UR5, 0x3 ;  /* 0x00000005110b7291 */ /* 0x004fe4000f8e18ff */
[----:B------:R-:W-:Y:S01]  /*3840*/  UISETP.NE.AND UP0, UPT, UR13, URZ, UPT ;  /* 0x000000ff0d00728c */ /* 0x000fe2000bf05270 */
[----:B---3--:R-:W-:Y:S10]  /*3850*/  @P2 BRA `(.L_x_64) ;  /* 0x00000000000c2947 */ /* 0x008ff40003800000 */
[----:B-1----:R-:W-:Y:S04]  /*3860*/  SHF.L.U32 R2, R8, 0x1f, RZ ;  /* 0x0000001f08027819 */ /* 0x002fe800000006ff */
[----:B------:R-:W1:Y:S02]  /*3870*/  SYNCS.PHASECHK.TRANS64.TRYWAIT P0, [UR11], R2 ;  /* 0x00000002ff0075a7 */ /* 0x000e64000800110b */
[----:B-1----:R-:W-:Y:S05]  /*3880*/  @!P0 BRA `(.L_x_65) ;  /* 0x0000003400288947 */ /* 0x002fea0003800000 */
.L_x_64:
[----:B------:R-:W-:Y:S01]  /*3890*/  UISETP.NE.AND UP1, UPT, UR12, 0x1, UPT ;  /* 0x000000010c00788c */ /* 0x000fe2000bf25270 */
[----:B------:R-:W-:Y:S01]  /*38a0*/  PLOP3.LUT P2, PT, PT, PT, PT, 0x80, 0x8 ;  /* 0x000000000008781c */ /* 0x000fe20003f4f070 */
[----:B------:R-:W-:Y:S02]  /*38b0*/  UIADD3 UR14, UPT, UPT, UR17, 0x1, URZ ;  /* 0x00000001110e7890 */ /* 0x000fe4000fffe0ff */
[----:B------:R-:W-:Y:S02]  /*38c0*/  ULEA UR64, UR17, UR10, 0x8 ;  /* 0x0000000a11407291 */ /* 0x000fe4000f8e40ff */
[----:B------:R-:W-:Y:S01]  /*38d0*/  UISETP.NE.AND UP2, UPT, UR14, 0xb, UPT ;  /* 0x0000000b0e00788c */ /* 0x000fe2000bf45270 */
[----:B------:R-:W-:Y:S01]  /*38e0*/  PLOP3.LUT P0, PT, PT, PT, UP1, 0x80, 0x8 ;  /* 0x000000000008781c */ /* 0x000fe20003f0f018 */
[----:B------:R-:W-:Y:S02]  /*38f0*/  ULEA UR62, UR17, UR9, 0xa ;  /* 0x00000009113e7291 */ /* 0x000fe4000f8e50ff */
[----:B------:R-:W-:Y:S02]  /*3900*/  USEL UR35, URZ, 0x1, UP2 ;  /* 0x00000001ff237887 */ /* 0x000fe40009000000 */
[----:B------:R-:W-:Y:S02]  /*3910*/  USEL UR14, UR14, URZ, UP2 ;  /* 0x000000ff0e0e7287 */ /* 0x000fe40009000000 */
[----:B------:R-:W-:Y:S02]  /*3920*/  UIADD3 UR60, UPT, UPT, UR64, 0x2, URZ ;  /* 0x00000002403c7890 */ /* 0x000fe4000fffe0ff */
[----:B------:R-:W-:Y:S01]  /*3930*/  @UP1 ULEA UR34, UR14, UR5, 0x3 ;  /* 0x000000050e221291 */ /* 0x000fe2000f8e18ff */
[----:B------:R-:W-:Y:S01]  /*3940*/  LOP3.LUT R8, R8, UR35, RZ, 0x3c, !PT ;  /* 0x0000002308087c12 */ /* 0x000fe2000f8e3cff */
[----:B------:R-:W-:Y:S02]  /*3950*/  UIADD3 UR58, UPT, UPT, UR62, 0x2, URZ ;  /* 0x000000023e3a7890 */ /* 0x000fe4000fffe0ff */
[----:B------:R-:W-:Y:S01]  /*3960*/  UIADD3 UR56, UPT, UPT, UR64, 0x4, URZ ;  /* 0x0000000440387890 */ /* 0x000fe2000fffe0ff */
[----:B-1----:R-:W-:Y:S01]  /*3970*/  @P0 SHF.L.U32 R0, R8, 0x1f, RZ ;  /* 0x0000001f08000819 */ /* 0x002fe200000006ff */
[----:B------:R-:W-:Y:S02]  /*3980*/  UIADD3 UR54, UPT, UPT, UR62, 0x4, URZ ;  /* 0x000000043e367890 */ /* 0x000fe4000fffe0ff */
[----:B------:R-:W-:Y:S01]  /*3990*/  UIADD3 UR52, UPT, UPT, UR64, 0x6, URZ ;  /* 0x0000000640347890 */ /* 0x000fe2000fffe0ff */
[----:B------:R2:W3:Y:S01]  /*39a0*/  @P0 SYNCS.PHASECHK.TRANS64.TRYWAIT P2, [UR34], R0 ;  /* 0x00000000ff0005a7 */ /* 0x0004e20008041122 */
[----:B------:R-:W-:Y:S02]  /*39b0*/  UIADD3 UR50, UPT, UPT, UR62, 0x6, URZ ;  /* 0x000000063e327890 */ /* 0x000fe4000fffe0ff */
        /* <DEDUP_REMOVED lines=9> */
[----:B------:R-:W-:Y:S01]  /*3a50*/  UIADD3 UR12, UPT, UPT, UR12, -0x1, URZ ;  /* 0xffffffff0c0c7890 */ /* 0x000fe2000fffe0ff */
[----:B------:R-:W-:Y:S01]  /*3a60*/  UMOV UR65, 0x40004040 ;  /* 0x4000404000417882 */ /* 0x000fe20000000000 */
[----:B------:R-:W-:Y:S01]  /*3a70*/  UMOV UR63, 0x40004040 ;  /* 0x40004040003f7882 */ /* 0x000fe20000000000 */
[----:B------:R-:W-:Y:S01]  /*3a80*/  UMOV UR61, 0x40004040 ;  /* 0x40004040003d7882 */ /* 0x000fe20000000000 */
[----:B------:R2:W-:Y:S01]  /*3a90*/  UTCHMMA gdesc[UR62], gdesc[UR64], tmem[UR7], tmem[UR32], idesc[UR33], UP4 ;  /* 0x00ff20403e0075ea */ /* 0x0005e2000a000007 */
[----:B------:R-:W-:Y:S01]  /*3aa0*/  UPLOP3.LUT UP4, UPT, UPT, UPT, UPT, 0x80, 0x8 ;  /* 0x000000000008789c */ /* 0x000fe20003f8f070 */
[----:B------:R-:W-:Y:S01]  /*3ab0*/  UMOV UR59, 0x40004040 ;  /* 0x40004040003b7882 */ /* 0x000fe20000000000 */
[----:B------:R-:W-:Y:S01]  /*3ac0*/  UMOV UR57, 0x40004040 ;  /* 0x4000404000397882 */ /* 0x000fe20000000000 */
[----:B------:R2:W-:Y:S01]  /*3ad0*/  UTCHMMA gdesc[UR58], gdesc[UR60], tmem[UR7], tmem[UR30], idesc[UR31], UPT ;  /* 0x00ff1e3c3a0075ea */ /* 0x0005e2000b800007 */
        /* <DEDUP_REMOVED lines=14> */
[----:B------:R-:W-:Y:S01]  /*3bc0*/  UMOV UR35, 0x40004040 ;  /* 0x4000404000237882 */ /* 0x000fe20000000000 */
[----:B------:R2:W-:Y:S01]  /*3bd0*/  UTCHMMA gdesc[UR38], gdesc[UR40], tmem[UR7], tmem[UR20], idesc[UR21], UPT ;  /* 0x00ff1428260075ea */ /* 0x0005e2000b800007 */
[----:B------:R2:W-:Y:S01]  /*3be0*/  UTCHMMA gdesc[UR34], gdesc[UR36], tmem[UR7], tmem[UR18], idesc[UR19], UPT ;  /* 0x00ff1224220075ea */ /* 0x0005e2000b800007 */
[----:B------:R2:W-:Y:S01]  /*3bf0*/  UTCBAR [UR11], URZ ;  /* 0x000000ff0b0073e9 */ /* 0x0005e200080000ff */
[----:B------:R-:W-:Y:S01]  /*3c00*/  UMOV UR17, UR14 ;  /* 0x0000000e00117c82 */ /* 0x000fe20008000000 */
[----:B------:R-:W-:Y:S05]  /*3c10*/  BRA.U UP0, `(.L_x_66) ;  /* 0xfffffffd00007547 */ /* 0x000fea000b83ffff */
.L_x_63:
[----:B------:R-:W-:Y:S01]  /*3c20*/  UIADD3 UR15, UPT, UPT, UR15, 0x1, URZ ;  /* 0x000000010f0f7890 */ /* 0x000fe2000fffe0ff */
[C---:B------:R-:W-:Y:S01]  /*3c30*/  ISETP.NE.AND P0, PT, R10.reuse, 0x2, PT ;  /* 0x000000020a00780c */ /* 0x040fe20003f05270 */
[----:B--2---:R-:W-:Y:S02]  /*3c40*/  UIADD3 UR7, UPT, UPT, UR6, 0x100, URZ ;  /* 0x0000010006077890 */ /* 0x004fe4000fffe0ff */
[----:B------:R-:W-:Y:S01]  /*3c50*/  UISETP.NE.AND UP0, UPT, UR15, 0x4, UPT ;  /* 0x000000040f00788c */ /* 0x000fe2000bf05270 */
[----:B-1----:R-:W-:Y:S02]  /*3c60*/  SEL R0, RZ, 0x1, P0 ;  /* 0x00000001ff007807 */ /* 0x002fe40000000000 */
[----:B------:R-:W-:Y:S01]  /*3c70*/  SEL R10, R10, RZ, P0 ;  /* 0x000000ff0a0a7207 */ /* 0x000fe20000000000 */
[----:B------:R-:W-:Y:S01]  /*3c80*/  USEL UR6, URZ, 0x1, UP0 ;  /* 0x00000001ff067887 */ /* 0x000fe20008000000 */
[----:B------:R-:W-:Y:S01]  /*3c90*/  LOP3.LUT R9, R9, R0, RZ, 0x3c, !PT ;  /* 0x0000000009097212 */ /* 0x000fe200078e3cff */
[----:B------:R-:W-:Y:S01]  /*3ca0*/  USEL UR15, UR15, URZ, UP0 ;  /* 0x000000ff0f0f7287 */ /* 0x000fe20008000000 */
[----:B------:R1:W-:Y:S03]  /*3cb0*/  UTCBAR [UR7], URZ ;  /* 0x000000ff070073e9 */ /* 0x0003e600080000ff */
[----:B------:R-:W-:Y:S01]  /*3cc0*/  LOP3.LUT R11, R11, UR6, RZ, 0x3c, !PT ;  /* 0x000000060b0b7c12 */ /* 0x000fe2000f8e3cff */
[----:B------:R-:W-:Y:S07]  /*3cd0*/  @P1 BRA `(.L_x_67) ;  /* 0xfffffff800381947 */ /* 0x000fee000383ffff */
[----:B------:R-:W2:Y:S01]  /*3ce0*/  S2UR UR4, SR_CgaCtaId ;  /* 0x00000000000479c3 */ /* 0x000ea20000008800 */
[----:B------:R-:W-:Y:S01]  /*3cf0*/  ELECT P0, URZ, PT ;  /* 0x0000000000ff782f */ /* 0x000fe20003800000 */
[----:B------:R-:W-:Y:S01]  /*3d00*/  IMAD.MOV.U32 R0, RZ, RZ, 0x1 ;  /* 0x00000001ff007424 */ /* 0x000fe200078e00ff */
[----:B------:R-:W-:Y:S01]  /*3d10*/  UIADD3 UR5, UPT, UPT, UR5, 0x120, URZ ;  /* 0x0000012005057890 */ /* 0x000fe2000fffe0ff */
[----:B------:R-:W-:Y:S01]  /*3d20*/  SHF.L.U32 R2, R11, 0x1f, RZ ;  /* 0x0000001f0b027819 */ /* 0x000fe200000006ff */
[----:B------:R-:W-:-:S03]  /*3d30*/  UMOV UR6, 0x40 ;  /* 0x0000004000067882 */ /* 0x000fc60000000000 */
[----:B------:R-:W-:Y:S01]  /*3d40*/  UVIRTCOUNT.DEALLOC.SMPOOL 0x80 ;  /* 0x000000800000784c */ /* 0x000fe20000000000 */
[----:B--2---:R-:W-:Y:S02]  /*3d50*/  ULEA UR4, UR4, UR6, 0x18 ;  /* 0x0000000604047291 */ /* 0x004fe4000f8ec0ff */
[----:B------:R-:W-:-:S07]  /*3d60*/  ULEA UR6, UR15, UR5, 0x3 ;  /* 0x000000050f067291 */ /* 0x000fce000f8e18ff */
[----:B------:R2:W-:Y:S02]  /*3d70*/  @P0 STS.U8 [UR4+0x1c], R0 ;  /* 0x00001c00ff000988 */ /* 0x0005e40008000004 */
[----:B------:R-:W4:Y:S02]  /*3d80*/  SYNCS.PHASECHK.TRANS64.TRYWAIT P0, [UR6], R2 ;  /* 0x00000002ff0075a7 */ /* 0x000f240008001106 */
[----:B--2-4-:R-:W-:Y:S05]  /*3d90*/  @!P0 BRA `(.L_x_68) ;  /* 0x0000002c00fc8947 */ /* 0x014fea0003800000 */
.L_x_144:
[----:B-1----:R-:W-:-:S04]  /*3da0*/  UIADD3 UR7, UPT, UPT, UR15, 0x1, URZ ;  /* 0x000000010f077890 */ /* 0x002fc8000fffe0ff */
[----:B------:R-:W-:-:S04]  /*3db0*/  UISETP.NE.AND UP0, UPT, UR7, 0x4, UPT ;  /* 0x000000040700788c */ /* 0x000fc8000bf05270 */
[----:B------:R-:W-:Y:S02]  /*3dc0*/  USEL UR8, URZ, 0x1, UP0 ;  /* 0x00000001ff087887 */ /* 0x000fe40008000000 */
[----:B------:R-:W-:-:S04]  /*3dd0*/  USEL UR7, UR7, URZ, UP0 ;  /* 0x000000ff07077287 */ /* 0x000fc80008000000 */
[----:B------:R-:W-:Y:S01]  /*3de0*/  ULEA UR6, UR7, UR5, 0x3 ;  /* 0x0000000507067291 */ /* 0x000fe2000f8e18ff */
[----:B--2---:R-:W-:-:S04]  /*3df0*/  LOP3.LUT R2, R11, UR8, RZ, 0x3c, !PT ;  /* 0x000000080b027c12 */ /* 0x004fc8000f8e3cff */
[----:B------:R-:W-:-:S04]  /*3e00*/  SHF.L.U32 R3, R2, 0x1f, RZ ;  /* 0x0000001f02037819 */ /* 0x000fc800000006ff */
[----:B------:R-:W1:Y:S02]  /*3e10*/  SYNCS.PHASECHK.TRANS64.TRYWAIT P0, [UR6], R3 ;  /* 0x00000003ff0075a7 */ /* 0x000e640008001106 */
[----:B-1----:R-:W-:Y:S05]  /*3e20*/  @!P0 BRA `(.L_x_69) ;  /* 0x0000002c00f08947 */ /* 0x002fea0003800000 */
.L_x_146:
        /* <DEDUP_REMOVED lines=9> */
.L_x_148:
[----:B------:R-:W-:-:S04]  /*3ec0*/  UIADD3 UR7, UPT, UPT, UR7, 0x1, URZ ;  /* 0x0000000107077890 */ /* 0x000fc8000fffe0ff */
[----:B------:R-:W-:-:S04]  /*3ed0*/  UISETP.NE.AND UP0, UPT, UR7, 0x4, UPT ;  /* 0x000000040700788c */ /* 0x000fc8000bf05270 */
[----:B------:R-:W-:Y:S02]  /*3ee0*/  USEL UR6, URZ, 0x1, UP0 ;  /* 0x00000001ff067887 */ /* 0x000fe40008000000 */
[----:B------:R-:W-:-:S04]  /*3ef0*/  USEL UR7, UR7, URZ, UP0 ;  /* 0x000000ff07077287 */ /* 0x000fc80008000000 */
[----:B------:R-:W-:Y:S01]  /*3f00*/  ULEA UR7, UR7, UR5, 0x3 ;  /* 0x0000000507077291 */ /* 0x000fe2000f8e18ff */
[----:B------:R-:W-:-:S04]  /*3f10*/  LOP3.LUT R2, R2, UR6, RZ, 0x3c, !PT ;  /* 0x0000000602027c12 */ /* 0x000fc8000f8e3cff */
[----:B------:R-:W-:-:S04]  /*3f20*/  SHF.L.U32 R2, R2, 0x1f, RZ ;  /* 0x0000001f02027819 */ /* 0x000fc800000006ff */
[----:B------:R-:W2:Y:S02]  /*3f30*/  SYNCS.PHASECHK.TRANS64.TRYWAIT P0, [UR7], R2 ;  /* 0x00000002ff0075a7 */ /* 0x000ea40008001107 */
[----:B--2---:R-:W-:Y:S05]  /*3f40*/  @!P0 BRA `(.L_x_71) ;  /* 0x0000002c00d88947 */ /* 0x004fea0003800000 */
.L_x_150:
[----:B------:R-:W-:Y:S01]  /*3f50*/  NOP ;  /* 0x0000000000007918 */ /* 0x000fe20000000000 */
[----:B-1----:R-:W1:Y:S01]  /*3f60*/  LDS R0, [UR4+0x14] ;  /* 0x00001404ff007984 */ /* 0x002e620008000800 */
[----:B------:R-:W-:Y:S01]  /*3f70*/  ULOP3.LUT UR6, UR16, 0xffff, URZ, 0xc0, !UPT ;  /* 0x0000ffff10067892 */ /* 0x000fe2000f8ec0ff */
[----:B------:R-:W-:Y:S01]  /*3f80*/  UMOV UR8, 0xffff ;  /* 0x0000ffff00087882 */ /* 0x000fe20000000000 */
[----:B------:R-:W-:Y:S02]  /*3f90*/  UMOV UR5, 0x1 ;  /* 0x0000000100057882 */ /* 0x000fe40000000000 */
[----:B------:R-:W-:-:S04]  /*3fa0*/  USHF.R.U32.HI UR6, URZ, 0x5, UR6 ;  /* 0x00000005ff067899 */ /* 0x000fc80008011606 */
[----:B------:R-:W-:Y:S02]  /*3fb0*/  USHF.L.U32 UR8, UR8, UR6, URZ ;  /* 0x0000000608087299 */ /* 0x000fe400080006ff */
[----:B------:R-:W-:-:S04]  /*3fc0*/  USHF.L.U32 UR5, UR5, UR6, URZ ;  /* 0x0000000605057299 */ /* 0x000fc800080006ff */
[----:B-1----:R-:W-:-:S04]  /*3fd0*/  LOP3.LUT R0, R0, UR8, RZ, 0xc0, !PT ;  /* 0x0000000800007c12 */ /* 0x002fc8000f8ec0ff */
[----:B------:R-:W-:-:S13]  /*3fe0*/  ISETP.NE.AND P0, PT, R0, UR8, PT ;  /* 0x0000000800007c0c */ /* 0x000fda000bf05270 */
[----:B------:R-:W-:Y:S05]  /*3ff0*/  @P0 BRA `(.L_x_72) ;  /* 0x0000000000580947 */ /* 0x000fea0003800000 */
[----:B------:R-:W1:Y:S02]  /*4000*/  LDS R0, [UR4+0x18] ;  /* 0x00001804ff007984 */ /* 0x000e640008000800 */
[----:B-1----:R-:W-:-:S04]  /*4010*/  LOP3.LUT R0, R0, UR5, RZ, 0xc0, !PT ;  /* 0x0000000500007c12 */ /* 0x002fc8000f8ec0ff */
[----:B------:R-:W-:-:S13]  /*4020*/  ISETP.NE.AND P0, PT, R0, UR5, PT ;  /* 0x0000000500007c0c */ /* 0x000fda000bf05270 */
[----:B------:R-:W-:Y:S05]  /*4030*/  @P0 BRA `(.L_x_73) ;  /* 0x00000000003c0947 */ /* 0x000fea0003800000 */
[----:B------:R-:W1:Y:S01]  /*4040*/  S2R R2, SR_LANEID ;  /* 0x0000000000027919 */ /* 0x000e620000000000 */
[----:B------:R-:W-:Y:S01]  /*4050*/  ULOP3.LUT UR8, URZ, UR8, URZ, 0x33, !UPT ;  /* 0x00000008ff087292 */ /* 0x000fe2000f8e33ff */
[----:B------:R-:W-:Y:S02]  /*4060*/  VOTEU.ANY UR7, UPT, PT ;  /* 0x0000000000077886 */ /* 0x000fe400038e0100 */
[----:B------:R-:W-:-:S03]  /*4070*/  UFLO.U32 UR7, UR7 ;  /* 0x00000007000772bd */ /* 0x000fc600080e0000 */
[----:B------:R-:W-:-:S04]  /*4080*/  IMAD.U32 R0, RZ, RZ, UR8 ;  /* 0x00000008ff007e24 */ /* 0x000fc8000f8e00ff */
[----:B------:R2:W4:Y:S02]  /*4090*/  REDUX UR6, R0 ;  /* 0x00000000000673c4 */ /* 0x0005240000000000 */
[----:B------:R1:W-:Y:S02]  /*40a0*/  UTCATOMSWS.AND URZ, UR8 ;  /* 0x0000000800ff79e3 */ /* 0x0003e40008000000 */
[----:B-1----:R-:W-:Y:S02]  /*40b0*/  ISETP.EQ.U32.AND P0, PT, R2, UR7, PT ;  /* 0x0000000702007c0c */ /* 0x002fe4000bf02070 */
[----:B--2---:R-:W-:Y:S02]  /*40c0*/  LOP3.LUT R0, RZ, UR5, RZ, 0x33, !PT ;  /* 0x00000005ff007c12 */ /* 0x004fe4000f8e33ff */
[----:B----4-:R-:W-:Y:S02]  /*40d0*/  MOV R2, UR6 ;  /* 0x0000000600027c02 */ /* 0x010fe40008000f00 */
[----:B------:R-:W1:Y:S07]  /*40e0*/  REDUX UR5, R0 ;  /* 0x00000000000573c4 */ /* 0x000e6e0000000000 */
[----:B------:R2:W-:Y:S01]  /*40f0*/  @P0 ATOMS.AND RZ, [UR4+0x14], R2 ;  /* 0x00001402ffff098c */ /* 0x0005e2000a800004 */
[----:B-1----:R-:W-:-:S05]  /*4100*/  IMAD.U32 R0, RZ, RZ, UR5 ;  /* 0x00000005ff007e24 */ /* 0x002fca000f8e00ff */
[----:B------:R2:W-:Y:S01]  /*4110*/  @P0 ATOMS.AND RZ, [UR4+0x18], R0 ;  /* 0x00001800ffff098c */ /* 0x0005e2000a800004 */
[----:B------:R-:W-:Y:S05]  /*4120*/  BRA `(.L_x_74) ;  /* 0x0000000000147947 */ /* 0x000fea0003800000 */
.L_x_73:
[----:B------:R-:W-:Y:S02]  /*4130*/  MOV R2, 0x4150 ;  /* 0x0000415000027802 */ /* 0x000fe40000000f00 */
[----:B---3-5:R-:W-:Y:S05]  /*4140*/  CALL.REL.NOINC `($__internal_0_$__cuda_sm10x_tcgen05_guardrail_trap_col_being_dealloced_not_returned_by_alloc) ;  /* 0x0000003000087944 */ /* 0x028fea0003c00000 */
[----:B------:R-:W-:Y:S05]  /*4150*/  BRA `(.L_x_74) ;  /* 0x0000000000087947 */ /* 0x000fea0003800000 */
.L_x_72:
[----:B------:R-:W-:Y:S02]  /*4160*/  MOV R2, 0x4180 ;  /* 0x0000418000027802 */ /* 0x000fe40000000f00 */
[----:B---3-5:R-:W-:Y:S05]  /*4170*/  CALL.REL.NOINC `($__internal_2_$__cuda_sm10x_tcgen05_guardrail_trap_unallocated_columns_being_dealloced) ;  /* 0x0000003000147944 */ /* 0x028fea0003c00000 */
.L_x_74:
[----:B------:R-:W-:Y:S01]  /*4180*/  NOP ;  /* 0x0000000000007918 */ /* 0x000fe20000000000 */
[----:B------:R-:W-:Y:S05]  /*4190*/  EXIT ;  /* 0x000000000000794d */ /* 0x000fea0003800000 */
.L_x_56:
[----:B------:R-:W-:-:S09]  /*41a0*/  UISETP.NE.OR UP2, UPT, UR8, 0x3, !UP2 ;  /* 0x000000030800788c */ /* 0x000fd2000d745670 */
[----:B------:R-:W-:Y:S05]  /*41b0*/  BRA.U UP2, `(.L_x_75) ;  /* 0x0000000d020c7547 */ /* 0x000fea000b800000 */
[----:B------:R-:W1:Y:S01]  /*41c0*/  LDC R0, c[0x0][0xb30] ;  /* 0x0002cc00ff007b82 */ /* 0x000e620000000800 */
[----:B------:R-:W2:Y:S01]  /*41d0*/  LDCU.64 UR8, c[0x0][0x888] ;  /* 0x00011100ff0877ac */ /* 0x000ea20008000a00 */
[----:B------:R-:W-:Y:S01]  /*41e0*/  IMAD.MOV.U32 R28, RZ, RZ, 0x1 ;  /* 0x00000001ff1c7424 */ /* 0x000fe200078e00ff */
[----:B------:R-:W-:Y:S01]  /*41f0*/  CS2R R26, SRZ ;  /* 0x00000000001a7805 */ /* 0x000fe2000001ff00 */
[----:B------:R-:W-:Y:S01]  /*4200*/  IMAD.MOV.U32 R24, RZ, RZ, 0x800 ;  /* 0x00000800ff187424 */ /* 0x000fe200078e00ff */
[----:B------:R-:W4:Y:S03]  /*4210*/  LDCU.64 UR4, c[0x0][0x890] ;  /* 0x00011200ff0477ac */ /* 0x000f260008000a00 */
[----:B------:R-:W3:Y:S01]  /*4220*/  LDC R23, c[0x0][0x370] ;  /* 0x0000dc00ff177b82 */ /* 0x000ee20000000800 */
[----:B------:R-:W-:Y:S01]  /*4230*/  UMOV UR7, 0x400 ;  /* 0x0000040000077882 */ /* 0x000fe20000000000 */
[----:B------:R-:W-:-:S02]  /*4240*/  UPLOP3.LUT UP1, UPT, UPT, UPT, UPT, 0x40, 0x4 ;  /* 0x000000000004789c */ /* 0x000fc40003f2e870 */
[----:B------:R-:W-:Y:S01]  /*4250*/  ULEA UR7, UR37, UR7, 0x18 ;  /* 0x0000000725077291 */ /* 0x000fe2000f8ec0ff */
[----:B------:R-:W-:-:S03]  /*4260*/  UMOV UR15, URZ ;  /* 0x000000ff000f7c82 */ /* 0x000fc60008000000 */
[----:B------:R-:W3:Y:S01]  /*4270*/  LDC R3, c[0x0][0xb0c] ;  /* 0x0002c300ff037b82 */ /* 0x000ee20000000800 */
[----:B--2---:R-:W-:Y:S02]  /*4280*/  UISETP.NE.U32.AND UP2, UPT, UR8, URZ, UPT ;  /* 0x000000ff0800728c */ /* 0x004fe4000bf45070 */
[----:B----4-:R-:W-:-:S05]  /*4290*/  UISETP.NE.U32.AND UP3, UPT, UR4, URZ, UPT ;  /* 0x000000ff0400728c */ /* 0x010fca000bf65070 */
[----:B------:R-:W2:Y:S01]  /*42a0*/  LDC R20, c[0x0][0xb20] ;  /* 0x0002c800ff147b82 */ /* 0x000ea20000000800 */
[----:B-1----:R-:W-:Y:S01]  /*42b0*/  ISETP.NE.AND P1, PT, R0, 0x1, PT ;  /* 0x000000010000780c */ /* 0x002fe20003f25270 */
[----:B------:R-:W-:Y:S02]  /*42c0*/  UISETP.NE.AND.EX UP2, UPT, UR9, URZ, UPT, UP2 ;  /* 0x000000ff0900728c */ /* 0x000fe4000bf45320 */
[----:B------:R-:W-:-:S04]  /*42d0*/  UISETP.NE.AND.EX UP3, UPT, UR5, URZ, UPT, UP3 ;  /* 0x000000ff0500728c */ /* 0x000fc8000bf65330 */
[----:B------:R-:W1:Y:S08]  /*42e0*/  LDC.64 R32, c[0x0][0x348] ;  /* 0x0000d200ff207b82 */ /* 0x000e700000000a00 */
[----:B------:R-:W4:Y:S08]  /*42f0*/  LDC.64 R14, c[0x0][0xb10] ;  /* 0x0002c400ff0e7b82 */ /* 0x000f300000000a00 */
[----:B------:R-:W1:Y:S08]  /*4300*/  LDC.64 R6, c[0x0][0xb18] ;  /* 0x0002c600ff067b82 */ /* 0x000e700000000a00 */
[----:B------:R-:W1:Y:S08]  /*4310*/  LDC.64 R4, c[0x0][0xb28] ;  /* 0x0002ca00ff047b82 */ /* 0x000e700000000a00 */
[----:B--23--:R-:W1:Y:S02]  /*4320*/  LDC R21, c[0x0][0x374] ;  /* 0x0000dd00ff157b82 */ /* 0x00ce640000000800 */
.L_x_83:
[C---:B------:R-:W-:Y:S02]  /*4330*/  LEA R0, R27.reuse, UR7, 0x3 ;  /* 0x000000071b007c11 */ /* 0x040fe4000f8e18ff */
[----:B------:R-:W-:Y:S02]  /*4340*/  SHF.L.U32 R2, R26, 0x1f, RZ ;  /* 0x0000001f1a027819 */ /* 0x000fe400000006ff */
[----:B------:R-:W-:Y:S02]  /*4350*/  LEA R16, R27, UR7, 0x4 ;  /* 0x000000071b107c11 */ /* 0x000fe4000f8e20ff */
[----:B--2---:R-:W2:Y:S02]  /*4360*/  SYNCS.PHASECHK.TRANS64.TRYWAIT P0, [R0+URZ+0xe0], R2 ;  /* 0x0000e002000075a7 */ /* 0x004ea400080011ff */
[----:B--2---:R-:W-:Y:S05]  /*4370*/  @!P0 BRA `(.L_x_76) ;  /* 0x0000002800e48947 */ /* 0x004fea0003800000 */
.L_x_151:
[----:B------:R-:W-:Y:S01]  /*4380*/  ISETP.GE.AND P0, PT, R22, 0x1, PT ;  /* 0x000000011600780c */ /* 0x000fe20003f06270 */
[----:B------:R-:W3:Y:S01]  /*4390*/  LDS.128 R16, [R16+0x170] ;  /* 0x0001700010107984 */ /* 0x000ee20000000c00 */
[----:B------:R-:W-:Y:S01]  /*43a0*/  ISETP.NE.U32.AND P4, PT, RZ, UR4, PT ;  /* 0x00000004ff007c0c */ /* 0x000fe2000bf85070 */
[----:B--2---:R-:W-:Y:S03]  /*43b0*/  VIADD R0, R0, 0xf0 ;  /* 0x000000f000007836 */ /* 0x004fe60000000000 */
[----:B------:R-:W-:Y:S01]  /*43c0*/  ISETP.NE.AND.EX P4, PT, RZ, UR5, PT, P4 ;  /* 0x00000005ff007c0c */ /* 0x000fe2000bf85340 */
[----:B------:R-:W-:Y:S01]  /*43d0*/  @!PT LDS RZ, [RZ] ;  /* 0x00000000fffff984 */ /* 0x000fe20000000800 */
[----:B------:R-:W-:Y:S01]  /*43e0*/  @!PT LDS RZ, [RZ] ;  /* 0x00000000fffff984 */ /* 0x000fe20000000800 */
[----:B------:R-:W-:Y:S01]  /*43f0*/  @!PT LDS RZ, [RZ] ;  /* 0x00000000fffff984 */ /* 0x000fe20000000800 */
[----:B------:R-:W-:Y:S01]  /*4400*/  @!PT LDS RZ, [RZ] ;  /* 0x00000000fffff984 */ /* 0x000fe20000000800 */
[----:B------:R2:W-:Y:S06]  /*4410*/  MEMBAR.ALL.CTA ;  /* 0x0000000000007992 */ /* 0x0005ec0000008000 */
[----:B--2---:R-:W2:Y:S01]  /*4420*/  FENCE.VIEW.ASYNC.S ;  /* 0x00000000000073c6 */ /* 0x004ea20000000000 */
[----:B------:R-:W-:Y:S04]  /*4430*/  PRMT R0, RZ, 0x654, R0 ;  /* 0x00000654ff007816 */ /* 0x000fe80000000000 */
[----:B--2---:R2:W-:Y:S01]  /*4440*/  SYNCS.ARRIVE.TRANS64.RED.A1T0 RZ, [R0+URZ], RZ ;  /* 0x000000ff00ff79a7 */ /* 0x0045e200081004ff */
[----:B---3--:R-:W-:Y:S11]  /*4450*/  LOP3.LUT P3, RZ, R18, 0x1, RZ, 0xc0, !PT ;  /* 0x0000000112ff7812 */ /* 0x008ff6000786c0ff */
[----:B------:R-:W-:Y:S02]  /*4460*/  @!UPT UIADD3 URZ, UPT, UPT, URZ, URZ, URZ ;  /* 0x000000fffffff290 */ /* 0x000fe4000fffe0ff */
[----:B------:R-:W-:Y:S02]  /*4470*/  @P3 MOV R11, R16 ;  /* 0x00000010000b3202 */ /* 0x000fe40000000f00 */
[----:B------:R-:W-:Y:S01]  /*4480*/  @P3 LOP3.LUT R10, R17, 0xffff, RZ, 0xc0, !PT ;  /* 0x0000ffff110a3812 */ /* 0x000fe200078ec0ff */
[----:B--2---:R-:W-:Y:S06]  /*4490*/  @!P0 BRA `(.L_x_77) ;  /* 0x0000000000a48947 */ /* 0x004fec0003800000 */
[-C--:B-1----:R-:W-:Y:S01]  /*44a0*/  IMAD.HI.U32 R0, R21, R7.reuse, RZ ;  /* 0x0000000715007227 */ /* 0x082fe200078e00ff */
[----:B------:R-:W-:Y:S02]  /*44b0*/  ISETP.NE.AND P0, PT, R6, 0x1, PT ;  /* 0x000000010600780c */ /* 0x000fe40003f05270 */
[----:B------:R-:W-:Y:S01]  /*44c0*/  ISETP.NE.AND P2, PT, R22, 0x1, PT ;  /* 0x000000011600780c */ /* 0x000fe20003f45270 */
[----:B----4-:R-:W-:Y:S01]  /*44d0*/  IMAD.HI.U32 R9, R23, R14, RZ ;  /* 0x0000000e17097227 */ /* 0x010fe200078e00ff */
[----:B------:R-:W-:Y:S02]  /*44e0*/  SHF.R.U32.HI R0, RZ, R20, R0 ;  /* 0x00000014ff007219 */ /* 0x000fe40000011600 */
[----:B------:R-:W-:Y:S01]  /*44f0*/  ISETP.NE.AND P5, PT, R3, 0x1, PT ;  /* 0x000000010300780c */ /* 0x000fe20003fa5270 */
[----:B------:R-:W-:Y:S01]  /*4500*/  IMAD.HI.U32 R13, R10, R7, RZ ;  /* 0x000000070a0d7227 */ /* 0x000fe200078e00ff */
[----:B------:R-:W-:Y:S02]  /*4510*/  SHF.R.U32.HI R9, RZ, R15, R9 ;  /* 0x0000000fff097219 */ /* 0x000fe40000011609 */
[----:B------:R-:W-:Y:S01]  /*4520*/  SEL R0, R21, R0, !P0 ;  /* 0x0000000015007207 */ /* 0x000fe20004000000 */
[----:B------:R-:W-:Y:S01]  /*4530*/  IMAD.HI.U32 R12, R11, R14, RZ ;  /* 0x0000000e0b0c7227 */ /* 0x000fe200078e00ff */
[----:B------:R-:W-:Y:S03]  /*4540*/  SEL R9, R23, R9, !P5 ;  /* 0x0000000917097207 */ /* 0x000fe60006800000 */
[-C--:B------:R-:W-:Y:S01]  /*4550*/  IMAD.HI.U32 R8, R0, R4.reuse, RZ ;  /* 0x0000000400087227 */ /* 0x080fe200078e00ff */
[----:B------:R-:W-:Y:S03]  /*4560*/  SHF.R.U32.HI R12, RZ, R15, R12 ;  /* 0x0000000fff0c7219 */ /* 0x000fe6000001160c */
[----:B------:R-:W-:Y:S01]  /*4570*/  IMAD.HI.U32 R2, R9, R4, RZ ;  /* 0x0000000409027227 */ /* 0x000fe200078e00ff */
[-C--:B------:R-:W-:Y:S02]  /*4580*/  @P2 SHF.R.U32.HI R0, RZ, R5.reuse, R8 ;  /* 0x00000005ff002219 */ /* 0x080fe40000011608 */
[----:B------:R-:W-:Y:S02]  /*4590*/  SHF.R.U32.HI R8, RZ, R20, R13 ;  /* 0x00000014ff087219 */ /* 0x000fe4000001160d */
[----:B------:R-:W-:Y:S01]  /*45a0*/  @P2 SHF.R.U32.HI R9, RZ, R5, R2 ;  /* 0x00000005ff092219 */ /* 0x000fe20000011602 */
[----:B------:R-:W-:Y:S01]  /*45b0*/  IMAD R0, R22, R0, RZ ;  /* 0x0000000016007224 */ /* 0x000fe200078e02ff */
[----:B------:R-:W-:Y:S02]  /*45c0*/  SEL R8, R10, R8, !P0 ;  /* 0x000000080a087207 */ /* 0x000fe40004000000 */
[----:B------:R-:W-:Y:S01]  /*45d0*/  SEL R2, R11, R12, !P5 ;  /* 0x0000000c0b027207 */ /* 0x000fe20006800000 */
[----:B------:R-:W-:Y:S01]  /*45e0*/  IMAD R12, R22, R9, RZ ;  /* 0x00000009160c7224 */ /* 0x000fe200078e02ff */
[C---:B------:R-:W-:Y:S01]  /*45f0*/  ISETP.GE.AND P0, PT, R8.reuse, R0, PT ;  /* 0x000000000800720c */ /* 0x040fe20003f06270 */
[----:B------:R-:W-:Y:S03]  /*4600*/  IMAD.HI.U32 R0, R8, R4, RZ ;  /* 0x0000000408007227 */ /* 0x000fe600078e00ff */
[----:B------:R-:W-:Y:S02]  /*4610*/  ISETP.GE.OR P0, PT, R2, R12, P0 ;  /* 0x0000000c0200720c */ /* 0x000fe40000706670 */
[-C--:B------:R-:W-:Y:S04]  /*4620*/  SHF.R.U32.HI R0, RZ, R5.reuse, R0 ;  /* 0x00000005ff007219 */ /* 0x080fe80000011600 */
[----:B------:R-:W-:Y:S05]  /*4630*/  SEL R13, R8, R0, !P2 ;  /* 0x00000000080d7207 */ /* 0x000fea0005000000 */
[----:B------:R-:W-:Y:S02]  /*4640*/  IMAD.MOV R12, RZ, RZ, -R13 ;  /* 0x000000ffff0c7224 */ /* 0x000fe400078e0a0d */
[----:B------:R-:W-:Y:S04]  /*4650*/  @!P0 IMAD.HI.U32 R0, R2, R4, RZ ;  /* 0x0000000402008227 */ /* 0x000fe800078e00ff */
[----:B------:R-:W-:Y:S01]  /*4660*/  IMAD R12, R22, R12, R8 ;  /* 0x0000000c160c7224 */ /* 0x000fe200078e0208 */
[----:B------:R-:W-:Y:S04]  /*4670*/  @!P0 SHF.R.U32.HI R0, RZ, R5, R0 ;  /* 0x00000005ff008219 */ /* 0x000fe80000011600 */
[----:B------:R-:W-:Y:S04]  /*4680*/  @!P0 SEL R0, R2, R0, !P2 ;  /* 0x0000000002008207 */ /* 0x000fe80005000000 */
[----:B------:R-:W-:Y:S01]  /*4690*/  @!P0 IADD3 R13, PT, PT, R13, -R0, RZ ;  /* 0x800000000d0d8210 */ /* 0x000fe20007ffe0ff */
[----:B------:R-:W-:Y:S01]  /*46a0*/  @!P0 IMAD R0, R9, R12, R0 ;  /* 0x0000000c09008224 */ /* 0x000fe200078e0200 */
[----:B------:R-:W-:Y:S01]  /*46b0*/  IADD3 R9, PT, PT, -R8, RZ, RZ ;  /* 0x000000ff08097210 */ /* 0x000fe20007ffe1ff */
[--C-:B------:R-:W-:Y:S02]  /*46c0*/  IMAD.MOV R12, RZ, RZ, -R2.reuse ;  /* 0x000000ffff0c7224 */ /* 0x100fe400078e0a02 */
[----:B------:R-:W-:Y:S02]  /*46d0*/  @!P0 IMAD R8, R13, R22, R2 ;  /* 0x000000160d088224 */ /* 0x000fe400078e0202 */
[----:B------:R-:W-:Y:S02]  /*46e0*/  @!P0 IMAD.MOV.U32 R2, RZ, RZ, R0 ;  /* 0x000000ffff028224 */ /* 0x000fe400078e0000 */
[----:B------:R-:W-:Y:S02]  /*46f0*/  IMAD R11, R3, R12, R11 ;  /* 0x0000000c030b7224 */ /* 0x000fe400078e020b */
[----:B------:R-:W-:Y:S02]  /*4700*/  IMAD R10, R6, R9, R10 ;  /* 0x00000009060a7224 */ /* 0x000fe400078e020a */
[----:B------:R-:W-:Y:S02]  /*4710*/  IMAD R11, R2, R3, R11 ;  /* 0x00000003020b7224 */ /* 0x000fe400078e020b */
[----:B------:R-:W-:Y:S02]  /*4720*/  IMAD R10, R8, R6, R10 ;  /* 0x00000006080a7224 */ /* 0x000fe400078e020a */
.L_x_77:
[----:B------:R-:W-:Y:S05]  /*4730*/  BRA.U UP1, `(.L_x_78) ;  /* 0x0000000101107547 */ /* 0x000fea000b800000 */
[----:B------:R-:W-:Y:S04]  /*4740*/  MOV R2, UR6 ;  /* 0x0000000600027c02 */ /* 0x000fe80008000f00 */
[----:B------:R-:W-:Y:S04]  /*4750*/  SHF.L.U32 R2, R2, 0x1f, RZ ;  /* 0x0000001f02027819 */ /* 0x000fe800000006ff */
[----:B------:R-:W2:Y:S02]  /*4760*/  SYNCS.PHASECHK.TRANS64.TRYWAIT P0, [UR7+0xd8], R2 ;  /* 0x0000d802ff0075a7 */ /* 0x000ea40008001107 */
[----:B--2---:R-:W-:Y:S05]  /*4770*/  @!P0 BRA `(.L_x_79) ;  /* 0x0000002400f88947 */ /* 0x004fea0003800000 */
.L_x_78:
[----:B------:R-:W-:Y:S05]  /*4780*/  BRA.U !UP3, `(.L_x_80) ;  /* 0x000000010b347547 */ /* 0x000fea000b800000 */
[----:B------:R-:W-:Y:S01]  /*4790*/  UPLOP3.LUT UP0, UPT, UPT, UPT, UP2, 0x80, 0x8 ;  /* 0x000000000008789c */ /* 0x000fe20003f0f020 */
[----:B--2---:R-:W-:Y:S02]  /*47a0*/  HFMA2 R0, -RZ, RZ, 0, 5.9604644775390625e-08 ;  /* 0x00000001ff007431 */ /* 0x004fe400000001ff */
[----:B------:R-:W-:Y:S03]  /*47b0*/  IMAD.MOV.U32 R49, RZ, RZ, 0x1 ;  /* 0x00000001ff317424 */ /* 0x000fe600078e00ff */
[----:B------:R-:W-:Y:S05]  /*47c0*/  PLOP3.LUT P0, PT, PT, PT, UP0, 0x80, 0x8 ;  /* 0x000000000008781c */ /* 0x000fea0003f0f008 */
[----:B------:R-:W2:Y:S01]  /*47d0*/  @UP0 LDCU.64 UR10, c[0x0][0x888] ;  /* 0x00011100ff0a07ac */ /* 0x000ea20008000a00 */
[----:B------:R-:W-:Y:S07]  /*47e0*/  @UP0 UIMAD UR8, UR36, UR4, URZ ;  /* 0x00000004240802a4 */ /* 0x000fee000f8e02ff */
[----:B------:R-:W-:Y:S01]  /*47f0*/  @!P0 PRMT R49, R0, 0x7610, R49 ;  /* 0x0000761000318816 */ /* 0x000fe20000000031 */
[----:B--2---:R-:W-:Y:S03]  /*4800*/  @UP0 UIMAD.WIDE UR10, UR8, 0x4, UR10 ;  /* 0x00000004080a08a5 */ /* 0x004fe6000f8e020a */
[----:B------:R-:W2:Y:S03]  /*4810*/  @!UP0 LDCU UR8, c[0x0][0x880] ;  /* 0x00011000ff0887ac */ /* 0x000ea60008000800 */
[----:B------:R-:W-:Y:S01]  /*4820*/  IMAD.U32 R8, RZ, RZ, UR10 ;  /* 0x0000000aff087e24 */ /* 0x000fe2000f8e00ff */
[----:B------:R-:W-:Y:S05]  /*4830*/  MOV R9, UR11 ;  /* 0x0000000b00097c02 */ /* 0x000fea0008000f00 */
[----:B-----5:R3:W5:Y:S02]  /*4840*/  @P0 LDG.E R30, desc[UR40][R8.64] ;  /* 0x00000028081e0981 */ /* 0x020764000c1e1900 */
[----:B--23--:R-:W-:Y:S07]  /*4850*/  @!P0 IMAD.U32 R30, RZ, RZ, UR8 ;  /* 0x00000008ff1e8e24 */ /* 0x00cfee000f8e00ff */
.L_x_80:
[----:B-----5:R-:W-:Y:S01]  /*4860*/  @!P4 FSETP.EQ.AND P5, PT, R30, RZ, PT ;  /* 0x000000ff1e00c20b */ /* 0x020fe20003fa2000 */
[----:B------:R-:W-:Y:S01]  /*4870*/  @!UPT UIADD3 URZ, UPT, UPT, URZ, URZ, URZ ;  /* 0x000000fffffff290 */ /* 0x000fe2000fffe0ff */
[----:B------:R-:W-:Y:S11]  /*4880*/  @!P4 BRA `(.L_x_81) ;  /* 0x000000000014c947 */ /* 0x000ff60003800000 */
[----:B------:R-:W-:Y:S02]  /*4890*/  LOP3.LUT P0, RZ, R49, 0xff, RZ, 0xc0, !PT ;  /* 0x000000ff31ff7812 */ /* 0x000fe4000780c0ff */
[----:B------:R-:W-:Y:S04]  /*48a0*/  PLOP3.LUT P5, PT, PT, PT, UP0, 0x80, 0x8 ;  /* 0x000000000008781c */ /* 0x000fe80003faf008 */
[----:B------:R-:W-:Y:S07]  /*48b0*/  PLOP3.LUT P5, PT, P5, PT, PT, 0x8, 0x80 ;  /* 0x000000000080781c */ /* 0x000fee0002fae170 */
[----:B------:R-:W-:Y:S11]  /*48c0*/  @P0 FSETP.EQ.AND P5, PT, R30, RZ, PT ;  /* 0x000000ff1e00020b */ /* 0x000ff60003fa2000 */
[----:B------:R-:W-:Y:S02]  /*48d0*/  @!UPT UIADD3 URZ, UPT, UPT, URZ, URZ, URZ ;  /* 0x000000fffffff290 */ /* 0x000fe4000fffe0ff */
.L_x_81:
[----:B------:R-:W3:Y:S01]  /*48e0*/  LDC.64 R8, c[0x0][0xb10] ;  /* 0x0002c400ff087b82 */ /* 0x000ee20000000a00 */
[----:B------:R-:W-:Y:S01]  /*48f0*/  ULEA UR13, UR15, UR7, 0x3 ;  /* 0x000000070f0d7291 */ /* 0x000fe2000f8e18ff */
[----:B------:R-:W-:Y:S01]  /*4900*/  SHF.L.U32 R29, R28, 0x1f, RZ ;  /* 0x0000001f1c1d7819 */ /* 0x000fe200000006ff */
[----:B------:R-:W-:Y:S01]  /*4910*/  VIADD R27, R27, 0x1 ;  /* 0x000000011b1b7836 */ /* 0x000fe20000000000 */
[----:B------:R-:W-:Y:S04]  /*4920*/  @P3 SHF.R.U32.HI R25, RZ, 0x10, R17 ;  /* 0x00000010ff193819 */ /* 0x000fe80000011611 */
[----:B------:R-:W5:Y:S02]  /*4930*/  LDC.64 R12, c[0x0][0xb18] ;  /* 0x0002c600ff0c7b82 */ /* 0x000f640000000a00 */
[----:B------:R-:W1:Y:S01]  /*4940*/  SYNCS.PHASECHK.TRANS64.TRYWAIT P4, [UR13+0xc0], R29 ;  /* 0x0000c01dff0075a7 */ /* 0x000e62000808110d */
[C---:B---3--:R-:W-:Y:S05]  /*4950*/  @!P1 IMAD.HI.U32 R8, R11.reuse, R8, RZ ;  /* 0x000000080b089227 */ /* 0x048fea00078e00ff */
[----:B--2---:R-:W2:Y:S01]  /*4960*/  @!P1 LDC R0, c[0x0][0xb20] ;  /* 0x0002c800ff009b82 */ /* 0x004ea20000000800 */
[----:B------:R-:W-:Y:S01]  /*4970*/  @!P1 SHF.R.U32.HI R8, RZ, R9, R8 ;  /* 0x00000009ff089219 */ /* 0x000fe20000011608 */
[----:B-----5:R-:W-:Y:S01]  /*4980*/  @!P1 IMAD.HI.U32 R13, R10, R13, RZ ;  /* 0x0000000d0a0d9227 */ /* 0x020fe200078e00ff */
[----:B------:R-:W-:Y:S05]  /*4990*/  @!P1 ISETP.NE.AND P0, PT, R12, 0x1, PT ;  /* 0x000000010c00980c */ /* 0x000fea0003f05270 */
[----:B------:R-:W3:Y:S01]  /*49a0*/  @!P1 LDC R2, c[0x0][0xb0c] ;  /* 0x0002c300ff029b82 */ /* 0x000ee20000000800 */
[----:B--2---:R-:W-:Y:S02]  /*49b0*/  @!P1 SHF.R.U32.HI R0, RZ, R0, R13 ;  /* 0x00000000ff009219 */ /* 0x004fe4000001160d */
[----:B---3--:R-:W-:Y:S02]  /*49c0*/  @!P1 ISETP.NE.AND P2, PT, R2, 0x1, PT ;  /* 0x000000010200980c */ /* 0x008fe40003f45270 */
[----:B------:R-:W-:Y:S02]  /*49d0*/  @!P1 SEL R9, R10, R0, !P0 ;  /* 0x000000000a099207 */ /* 0x000fe40004000000 */
[----:B------:R-:W-:Y:S02]  /*49e0*/  ELECT P0, URZ, PT ;  /* 0x0000000000ff782f */ /* 0x000fe40003800000 */
[----:B------:R-:W-:Y:S05]  /*49f0*/  @!P1 SEL R8, R11, R8, !P2 ;  /* 0x000000080b089207 */ /* 0x000fea0005000000 */
[----:B------:R-:W-:Y:S02]  /*4a00*/  @!P1 IMAD.IADD R0, R9, 0x1, -R8 ;  /* 0x0000000109009824 */ /* 0x000fe400078e0a08 */
[----:B------:R-:W-:Y:S02]  /*4a10*/  @!P1 IMAD.IADD R8, R8, 0x1, -R9 ;  /* 0x0000000108089824 */ /* 0x000fe400078e0a09 */
[----:B------:R-:W-:Y:S02]  /*4a20*/  @!P1 IMAD R11, R0, R2, R11 ;  /* 0x00000002000b9224 */ /* 0x000fe400078e020b */
[----:B------:R-:W-:Y:S01]  /*4a30*/  @!P1 IMAD R10, R8, R12, R10 ;  /* 0x0000000c080a9224 */ /* 0x000fe200078e020a */
[----:B-1----:R-:W-:Y:S06]  /*4a40*/  @!P4 BRA `(.L_x_82) ;  /* 0x00000024005cc947 */ /* 0x002fec0003800000 */
.L_x_154:
[----:B------:R-:W-:Y:S01]  /*4a50*/  PLOP3.LUT P5, PT, P5, P0, PT, 0xf2, 0x2f ;  /* 0x00000000002f781c */ /* 0x000fe20002fa1e72 */
[----:B------:R-:W-:Y:S01]  /*4a60*/  UMOV UR16, 0x0 ;  /* 0x0000000000107882 */ /* 0x000fe20000000000 */
[----:B------:R-:W-:Y:S01]  /*4a70*/  UMOV UR17, 0x10000000 ;  /* 0x1000000000117882 */ /* 0x000fe20000000000 */
[----:B------:R-:W-:Y:S01]  /*4a80*/  UMOV UR12, UR36 ;  /* 0x00000024000c7c82 */ /* 0x000fe20008000000 */
[----:B------:R-:W-:Y:S09]  /*4a90*/  @P3 R2UR UR36, R25 ;  /* 0x00000000192432ca */ /* 0x000ff200000e0000 */
[----:B------:R-:W-:Y:S01]  /*4aa0*/  @!P5 IADD3 R2, P0, PT, R32, 0x580, RZ ;  /* 0x000005802002d810 */ /* 0x000fe20007f1e0ff */
[----:B------:R-:W-:Y:S01]  /*4ab0*/  @!P5 IMAD.SHL.U32 R47, R47, 0x10, RZ ;  /* 0x000000102f2fd824 */ /* 0x000fe200078e00ff */
[----:B------:R-:W-:Y:S01]  /*4ac0*/  VOTEU.ALL UP1, P5 ;  /* 0x0000000000ff7886 */ /* 0x000fe20002820000 */
[----:B------:R-:W-:Y:S01]  /*4ad0*/  @!P5 IMAD.SHL.U32 R48, R48, 0x40, RZ ;  /* 0x000000403030d824 */ /* 0x000fe200078e00ff */
[----:B------:R-:W-:Y:S01]  /*4ae0*/  @!P5 R2UR UR9, R2 ;  /* 0x000000000209d2ca */ /* 0x000fe200000e0000 */
[----:B-1----:R-:W-:Y:S01]  /*4af0*/  @!P5 IMAD.X R0, RZ, RZ, R33, P0 ;  /* 0x000000ffff00d224 */ /* 0x002fe200000e0621 */
[----:B------:R-:W-:Y:S01]  /*4b00*/  @!P5 R2UR UR10, R47 ;  /* 0x000000002f0ad2ca */ /* 0x000fe200000e0000 */
[----:B------:R-:W-:Y:S01]  /*4b10*/  @!UP1 ULEA UR14, UR15, UR7, 0xb ;  /* 0x000000070f0e9291 */ /* 0x000fe2000f8e58ff */
[----:B------:R-:W-:Y:S01]  /*4b20*/  @!P5 R2UR UR11, R48 ;  /* 0x00000000300bd2ca */ /* 0x000fe200000e0000 */
[----:B------:R-:W-:Y:S01]  /*4b30*/  UIADD3 UR15, UPT, UPT, UR15, 0x1, URZ ;  /* 0x000000010f0f7890 */ /* 0x000fe2000fffe0ff */
[----:B------:R-:W-:Y:S01]  /*4b40*/  @!P5 R2UR UR8, R0 ;  /* 0x000000000008d2ca */ /* 0x000fe200000e0000 */
[----:B------:R-:W-:Y:S01]  /*4b50*/  IMAD.IADD R47, R10, 0x1, R31 ;  /* 0x000000010a2f7824 */ /* 0x000fe200078e021f */
[----:B------:R-:W-:Y:S01]  /*4b60*/  ISETP.NE.AND P0, PT, R27, 0x2, PT ;  /* 0x000000021b00780c */ /* 0x000fe20003f05270 */
[----:B------:R-:W-:Y:S03]  /*4b70*/  IMAD.IADD R48, R11, 0x1, R46 ;  /* 0x000000010b307824 */ /* 0x000fe600078e022e */
[----:B------:R-:W-:Y:S01]  /*4b80*/  SEL R0, RZ, 0x1, P0 ;  /* 0x00000001ff007807 */ /* 0x000fe20000000000 */
[----:B------:R-:W-:Y:S01]  /*4b90*/  IMAD.U32 R8, RZ, RZ, UR9 ;  /* 0x00000009ff087e24 */ /* 0x000fe2000f8e00ff */
[----:B------:R-:W-:Y:S01]  /*4ba0*/  UIADD3 UR9, UPT, UPT, UR13, 0xb0, URZ ;  /* 0x000000b00d097890 */ /* 0x000fe2000fffe0ff */
[----:B------:R-:W-:Y:S02]  /*4bb0*/  SEL R27, R27, RZ, P0 ;  /* 0x000000ff1b1b7207 */ /* 0x000fe40000000000 */
[----:B------:R-:W-:Y:S02]  /*4bc0*/  LOP3.LUT R26, R26, R0, RZ, 0x3c, !PT ;  /* 0x000000001a1a7212 */ /* 0x000fe400078e3cff */
[----:B------:R-:W-:Y:S01]  /*4bd0*/  IMAD.U32 R9, RZ, RZ, UR8 ;  /* 0x00000008ff097e24 */ /* 0x000fe2000f8e00ff */
[----:B------:R-:W-:Y:S01]  /*4be0*/  @!P5 R2UR UR18, R8 ;  /* 0x000000000812d2ca */ /* 0x000fe200000e0000 */
[----:B------:R-:W-:Y:S01]  /*4bf0*/  @!UP1 UIADD3 UR8, UPT, UPT, UR14, 0x200, URZ ;  /* 0x000002000e089890 */ /* 0x000fe2000fffe0ff */
[----:B------:R-:W-:Y:S02]  /*4c00*/  VOTEU.ALL UP1, P5 ;  /* 0x0000000000ff7886 */ /* 0x000fe40002820000 */
[----:B------:R-:W-:Y:S01]  /*4c10*/  @!P5 R2UR UR19, R9 ;  /* 0x000000000913d2ca */ /* 0x000fe200000e0000 */
[----:B------:R-:W-:Y:S11]  /*4c20*/  UPRMT UR14, UR37, 0x654, UR9 ;  /* 0x00000654250e7896 */ /* 0x000ff60008000009 */
[----:B------:R-:W-:Y:S01]  /*4c30*/  @!UPT UIADD3 URZ, UPT, UPT, URZ, URZ, URZ ;  /* 0x000000fffffff290 */ /* 0x000fe2000fffe0ff */
[----:B------:R2:W-:Y:S01]  /*4c40*/  @!UP1 UTMALDG.3D [UR8], [UR18], desc[UR16] ;  /* 0x00001008120095b4 */ /* 0x0005e20008011000 */
[----:B------:R2:W-:Y:S01]  /*4c50*/  @!P5 SYNCS.ARRIVE.TRANS64.RED.A0TR RZ, [UR13+0xb0], R24 ;  /* 0x0000b018ffffd9a7 */ /* 0x0005e2000830040d */
[----:B------:R-:W-:Y:S04]  /*4c60*/  UISETP.NE.AND UP1, UPT, UR15, 0x2, UPT ;  /* 0x000000020f00788c */ /* 0x000fe8000bf25270 */
[----:B------:R-:W-:Y:S02]  /*4c70*/  USEL UR13, URZ, 0x1, UP1 ;  /* 0x00000001ff0d7887 */ /* 0x000fe40008800000 */
[----:B------:R-:W-:Y:S02]  /*4c80*/  USEL UR15, UR15, URZ, UP1 ;  /* 0x000000ff0f0f7287 */ /* 0x000fe40008800000 */
[----:B------:R-:W-:Y:S02]  /*4c90*/  UPLOP3.LUT UP1, UPT, UPT, UPT, UPT, 0x80, 0x8 ;  /* 0x000000000008789c */ /* 0x000fe40003f2f070 */
[----:B------:R-:W-:Y:S01]  /*4ca0*/  LOP3.LUT R28, R28, UR13, RZ, 0x3c, !PT ;  /* 0x0000000d1c1c7c12 */ /* 0x000fe2000f8e3cff */
[----:B------:R-:W-:Y:S01]  /*4cb0*/  SYNCS.ARRIVE.TRANS64.RED.A1T0 RZ, [UR14], RZ ;  /* 0x000000ffffff79a7 */ /* 0x000fe2000810040e */
[----:B------:R-:W-:Y:S07]  /*4cc0*/  @P3 BRA `(.L_x_83) ;  /* 0xfffffff400983947 */ /* 0x000fee000383ffff */
[----:B------:R-:W-:Y:S01]  /*4cd0*/  UIADD3 UR7, UPT, UPT, UR7, 0xc0, URZ ;  /* 0x000000c007077890 */ /* 0x000fe2000fffe0ff */
[----:B------:R-:W-:-:S03]  /*4ce0*/  SHF.L.U32 R2, R28, 0x1f, RZ ;  /* 0x0000001f1c027819 */ /* 0x000fc600000006ff */
[----:B------:R-:W-:-:S09]  /*4cf0*/  ULEA UR4, UR15, UR7, 0x3 ;  /* 0x000000070f047291 */ /* 0x000fd2000f8e18ff */
[----:B------:R-:W1:Y:S02]  /*4d00*/  SYNCS.PHASECHK.TRANS64.TRYWAIT P0, [UR4], R2 ;  /* 0x00000002ff0075a7 */ /* 0x000e640008001104 */
[----:B-1----:R-:W-:Y:S05]  /*4d10*/  @!P0 BRA `(.L_x_84) ;  /* 0x0000002000c08947 */ /* 0x002fea0003800000 */
.L_x_156:
[----:B------:R-:W-:-:S04]  /*4d20*/  UIADD3 UR5, UPT, UPT, UR15, 0x1, URZ ;  /* 0x000000010f057890 */ /* 0x000fc8000fffe0ff */
[----:B------:R-:W-:-:S04]  /*4d30*/  UISETP.NE.AND UP0, UPT, UR5, 0x2, UPT ;  /* 0x000000020500788c */ /* 0x000fc8000bf05270 */
[----:B------:R-:W-:Y:S02]  /*4d40*/  USEL UR4, URZ, 0x1, UP0 ;  /* 0x00000001ff047887 */ /* 0x000fe40008000000 */
[----:B------:R-:W-:-:S04]  /*4d50*/  USEL UR5, UR5, URZ, UP0 ;  /* 0x000000ff05057287 */ /* 0x000fc80008000000 */
[----:B------:R-:W-:Y:S01]  /*4d60*/  ULEA UR5, UR5, UR7, 0x3 ;  /* 0x0000000705057291 */ /* 0x000fe2000f8e18ff */
[----:B-1----:R-:W-:-:S04]  /*4d70*/  LOP3.LUT R2, R28, UR4, RZ, 0x3c, !PT ;  /* 0x000000041c027c12 */ /* 0x002fc8000f8e3cff */
[----:B------:R-:W-:Y:S01]  /*4d80*/  SHF.L.U32 R2, R2, 0x1f, RZ ;  /* 0x0000001f02027819 */ /* 0x000fe200000006ff */
[----:B------:R-:W-:-:S07]  /*4d90*/  IMAD.U32 R0, RZ, RZ, UR5 ;  /* 0x00000005ff007e24 */ /* 0x000fce000f8e00ff */
.L_x_85:
[----:B-1----:R1:W3:Y:S02]  /*4da0*/  SYNCS.PHASECHK.TRANS64.TRYWAIT P0, [R0+URZ], R2 ;  /* 0x00000002000075a7 */ /* 0x0022e400080011ff */
[----:B---3--:R-:W-:Y:S05]  /*4db0*/  @!P0 NANOSLEEP.SYNCS 0x989680 ;  /* 0x009896800000895d */ /* 0x008fea0003900000 */
[----:B------:R-:W3:Y:S02]  /*4dc0*/  @!P0 SYNCS.PHASECHK.TRANS64 P0, [R0+URZ], R2 ;  /* 0x00000002000085a7 */ /* 0x000ee400080010ff */
[----:B--23--:R-:W-:Y:S05]  /*4dd0*/  @P0 EXIT ;  /* 0x000000000000094d */ /* 0x00cfea0003800000 */
[----:B------:R-:W-:Y:S05]  /*4de0*/  BRA `(.L_x_85) ;  /* 0xfffffffc00ec7947 */ /* 0x000fea000383ffff */
.L_x_75:
[----:B------:R-:W-:-:S06]  /*4df0*/  UISETP.GE.AND UP1, UPT, UR8, 0x4, UPT ;  /* 0x000000040800788c */ /* 0x000fcc000bf26270 */
[----:B------:R-:W-:-:S13]  /*4e00*/  PLOP3.LUT P0, PT, PT, PT, UP1, 0x80, 0x8 ;  /* 0x000000000008781c */ /* 0x000fda0003f0f018 */
[----:B------:R-:W-:Y:S05]  /*4e10*/  @!P0 EXIT ;  /* 0x000000000000894d */ /* 0x000fea0003800000 */
[----:B------:R-:W-:Y:S01]  /*4e20*/  BAR.SYNC.DEFER_BLOCKING 0x6, 0xa0 ;  /* 0x0182800000007b1d */ /* 0x000fe20000010000 */
[C---:B------:R-:W-:Y:S01]  /*4e30*/  IMAD.SHL.U32 R3, R61.reuse, 0x10, RZ ;  /* 0x000000103d037824 */ /* 0x040fe200078e00ff */
[----:B------:R-:W-:Y:S01]  /*4e40*/  SHF.R.U32.HI R4, RZ, 0x1, R61 ;  /* 0x00000001ff047819 */ /* 0x000fe2000001163d */
[C---:B------:R-:W-:Y:S01]  /*4e50*/  IMAD.SHL.U32 R60, R61.reuse, 0x8, RZ ;  /* 0x000000083d3c7824 */ /* 0x040fe200078e00ff */
[----:B------:R-:W-:Y:S01]  /*4e60*/  CS2R R56, SRZ ;  /* 0x0000000000387805 */ /* 0x000fe2000001ff00 */
[----:B------:R-:W-:Y:S01]  /*4e70*/  IMAD.SHL.U32 R2, R61, 0x2, RZ ;  /* 0x000000023d027824 */ /* 0x000fe200078e00ff */
[----:B------:R-:W-:Y:S02]  /*4e80*/  UMOV UR42, 0x400 ;  /* 0x00000400002a7882 */ /* 0x000fe40000000000 */
[----:B------:R-:W1:Y:S01]  /*4e90*/  LDC R52, c[0x0][0x370] ;  /* 0x0000dc00ff347b82 */ /* 0x000e620000000800 */
[----:B------:R-:W-:Y:S01]  /*4ea0*/  ULEA UR42, UR37, UR42, 0x18 ;  /* 0x0000002a252a7291 */ /* 0x000fe2000f8ec0ff */
[----:B------:R-:W-:Y:S01]  /*4eb0*/  LOP3.LUT R5, R3, 0x40, RZ, 0xc0, !PT ;  /* 0x0000004003057812 */ /* 0x000fe200078ec0ff */
[----:B------:R-:W-:Y:S01]  /*4ec0*/  IMAD.U32 R28, R61, 0x10000, RZ ;  /* 0x000100003d1c7824 */ /* 0x000fe200078e00ff */
[----:B------:R-:W-:Y:S01]  /*4ed0*/  LOP3.LUT R60, R60, 0x300, RZ, 0xc0, !PT ;  /* 0x000003003c3c7812 */ /* 0x000fe200078ec0ff */
[----:B------:R-:W-:Y:S01]  /*4ee0*/  IMAD.MOV.U32 R59, RZ, RZ, 0x1 ;  /* 0x00000001ff3b7424 */ /* 0x000fe200078e00ff */
[----:B------:R-:W-:Y:S01]  /*4ef0*/  LOP3.LUT R4, R5, 0x8, R4, 0xf8, !PT ;  /* 0x0000000805047812 */ /* 0x000fe200078ef804 */
[----:B------:R-:W-:Y:S01]  /*4f00*/  IMAD.MOV.U32 R27, RZ, RZ, RZ ;  /* 0x000000ffff1b7224 */ /* 0x000fe200078e00ff */
[----:B------:R-:W2:Y:S01]  /*4f10*/  LDC R24, c[0x0][0xb0c] ;  /* 0x0002c300ff187b82 */ /* 0x000ea20000000800 */
[--C-:B------:R-:W-:Y:S01]  /*4f20*/  LOP3.LUT R60, R60, 0x30, R3.reuse, 0xf8, !PT ;  /* 0x000000303c3c7812 */ /* 0x100fe200078ef803 */
[----:B------:R-:W-:Y:S01]  /*4f30*/  IMAD.MOV.U32 R58, RZ, RZ, RZ ;  /* 0x000000ffff3a7224 */ /* 0x000fe200078e00ff */
[----:B------:R-:W-:Y:S01]  /*4f40*/  LOP3.LUT R2, R4, 0x8, R2, 0x78, !PT ;  /* 0x0000000804027812 */ /* 0x000fe200078e7802 */
[----:B------:R-:W-:Y:S01]  /*4f50*/  IMAD.MOV.U32 R63, RZ, RZ, RZ ;  /* 0x000000ffff3f7224 */ /* 0x000fe200078e00ff */
[----:B------:R-:W-:Y:S01]  /*4f60*/  LOP3.LUT R60, R60, 0x80, R3, 0xf8, !PT ;  /* 0x000000803c3c7812 */ /* 0x000fe200078ef803 */
[----:B------:R-:W-:Y:S01]  /*4f70*/  IMAD.MOV.U32 R55, RZ, RZ, RZ ;  /* 0x000000ffff377224 */ /* 0x000fe200078e00ff */
[----:B------:R-:W-:Y:S01]  /*4f80*/  LOP3.LUT R28, R28, 0x600000, RZ, 0xc0, !PT ;  /* 0x006000001c1c7812 */ /* 0x000fe200078ec0ff */
[----:B------:R-:W4:Y:S01]  /*4f90*/  LDC R50, c[0x0][0xb20] ;  /* 0x0002c800ff327b82 */ /* 0x000f220000000800 */
[----:B------:R-:W3:Y:S01]  /*4fa0*/  LDS R0, [UR42+0x190] ;  /* 0x0001902aff007984 */ /* 0x000ee20008000800 */
[----:B------:R-:W-:Y:S01]  /*4fb0*/  LOP3.LUT R60, R60, R2, RZ, 0xfc, !PT ;  /* 0x000000023c3c7212 */ /* 0x000fe200078efcff */
[----:B------:R-:W1:Y:S01]  /*4fc0*/  LDCU.64 UR46, c[0x0][0x348] ;  /* 0x00006900ff2e77ac */ /* 0x000e620008000a00 */
[----:B------:R-:W-:-:S03]  /*4fd0*/  LOP3.LUT R61, R61, 0x60, RZ, 0xc0, !PT ;  /* 0x000000603d3d7812 */ /* 0x000fc600078ec0ff */
[----:B------:R-:W-:Y:S01]  /*4fe0*/  IMAD.SHL.U32 R60, R60, 0x2, RZ ;  /* 0x000000023c3c7824 */ /* 0x000fe200078e00ff */
[----:B------:R-:W1:Y:S01]  /*4ff0*/  LDC R23, c[0x0][0xb30] ;  /* 0x0002cc00ff177b82 */ /* 0x000e620000000800 */
[----:B------:R-:W1:Y:S01]  /*5000*/  LDCU.64 UR38, c[0x0][0x888] ;  /* 0x00011100ff2677ac */ /* 0x000e620008000a00 */
[----:B------:R-:W-:Y:S01]  /*5010*/  UIADD3 UR44, UPT, UPT, UR42, 0x200, URZ ;  /* 0x000002002a2c7890 */ /* 0x000fe2000fffe0ff */
[----:B------:R-:W-:-:S05]  /*5020*/  UMOV UR43, URZ ;  /* 0x000000ff002b7c82 */ /* 0x000fca0008000000 */
[----:B------:R-:W1:Y:S08]  /*5030*/  LDC.64 R44, c[0x0][0xb10] ;  /* 0x0002c400ff2c7b82 */ /* 0x000e700000000a00 */
[----:B------:R-:W1:Y:S08]  /*5040*/  LDC.64 R18, c[0x0][0xb18] ;  /* 0x0002c600ff127b82 */ /* 0x000e700000000a00 */
[----:B------:R-:W1:Y:S08]  /*5050*/  LDC.64 R40, c[0x0][0x888] ;  /* 0x00022200ff287b82 */ /* 0x000e700000000a00 */
[----:B------:R-:W1:Y:S01]  /*5060*/  LDC.64 R16, c[0x0][0xb28] ;  /* 0x0002ca00ff107b82 */ /* 0x000e620000000a00 */
[----:B---3--:R-:W-:-:S07]  /*5070*/  IMAD.IADD R28, R0, 0x1, R28 ;  /* 0x00000001001c7824 */ /* 0x008fce00078e021c */
[----:B------:R-:W3:Y:S08]  /*5080*/  LDC.64 R42, c[0x0][0x890] ;  /* 0x00022400ff2a7b82 */ /* 0x000ef00000000a00 */
[----:B------:R-:W1:Y:S08]  /*5090*/  LDC.64 R38, c[0x0][0x8b0] ;  /* 0x00022c00ff267b82 */ /* 0x000e700000000a00 */
[----:B------:R-:W1:Y:S08]  /*50a0*/  LDC.64 R36, c[0x0][0x8a8] ;  /* 0x00022a00ff247b82 */ /* 0x000e700000000a00 */
[----:B--2-4-:R-:W1:Y:S02]  /*50b0*/  LDC R51, c[0x0][0x374] ;  /* 0x0000dd00ff337b82 */ /* 0x014e640000000800 */
.L_x_105:
[----:B------:R-:W-:Y:S02]  /*50c0*/  LEA R0, R63, UR42, 0x3 ;  /* 0x0000002a3f007c11 */ /* 0x000fe4000f8e18ff */
[----:B------:R-:W-:Y:S02]  /*50d0*/  SHF.L.U32 R2, R57, 0x1f, RZ ;  /* 0x0000001f39027819 */ /* 0x000fe400000006ff */
[----:B------:R-:W-:Y:S02]  /*50e0*/  LEA R32, R63, UR42, 0x4 ;  /* 0x0000002a3f207c11 */ /* 0x000fe4000f8e20ff */
[----:B--2---:R-:W2:Y:S02]  /*50f0*/  SYNCS.PHASECHK.TRANS64.TRYWAIT P0, [R0+URZ+0xe0], R2 ;  /* 0x0000e002000075a7 */ /* 0x004ea400080011ff */
[----:B-12---:R-:W-:Y:S05]  /*5100*/  @!P0 BRA `(.L_x_86) ;  /* 0x0000001c00dc8947 */ /* 0x006fea0003800000 */
.L_x_157:
[----:B------:R-:W4:Y:S01]  /*5110*/  LDC.64 R10, c[0x0][0xb10] ;  /* 0x0002c400ff0a7b82 */ /* 0x000f220000000a00 */
[----:B------:R-:W3:Y:S01]  /*5120*/  LDS.128 R32, [R32+0x170] ;  /* 0x0001700020207984 */ /* 0x000ee20000000c00 */
[----:B-1----:R-:W-:Y:S01]  /*5130*/  ISETP.NE.AND P1, PT, R23, 0x1, PT ;  /* 0x000000011700780c */ /* 0x002fe20003f25270 */
[----:B--2---:R-:W-:Y:S01]  /*5140*/  VIADD R0, R0, 0xf0 ;  /* 0x000000f000007836 */ /* 0x004fe20000000000 */
[----:B------:R-:W-:Y:S04]  /*5150*/  ISETP.GE.AND P0, PT, R22, 0x1, PT ;  /* 0x000000011600780c */ /* 0x000fe80003f06270 */
[----:B------:R-:W1:Y:S01]  /*5160*/  LDC.64 R8, c[0x0][0xb18] ;  /* 0x0002c600ff087b82 */ /* 0x000e620000000a00 */
[----:B------:R-:W-:Y:S01]  /*5170*/  PRMT R0, RZ, 0x654, R0 ;  /* 0x00000654ff007816 */ /* 0x000fe20000000000 */
[----:B------:R-:W-:Y:S01]  /*5180*/  @!PT LDS RZ, [RZ] ;  /* 0x00000000fffff984 */ /* 0x000fe20000000800 */
[----:B------:R-:W-:Y:S01]  /*5190*/  @!PT LDS RZ, [RZ] ;  /* 0x00000000fffff984 */ /* 0x000fe20000000800 */
[----:B------:R-:W-:Y:S01]  /*51a0*/  @!PT LDS RZ, [RZ] ;  /* 0x00000000fffff984 */ /* 0x000fe20000000800 */
[----:B------:R-:W-:Y:S01]  /*51b0*/  @!PT LDS RZ, [RZ] ;  /* 0x00000000fffff984 */ /* 0x000fe20000000800 */
[----:B------:R2:W-:Y:S06]  /*51c0*/  MEMBAR.ALL.CTA ;  /* 0x0000000000007992 */ /* 0x0005ec0000008000 */
[----:B--2---:R-:W2:Y:S01]  /*51d0*/  FENCE.VIEW.ASYNC.S ;  /* 0x00000000000073c6 */ /* 0x004ea20000000000 */
[----:B------:R-:W1:Y:S08]  /*51e0*/  @!P1 LDC R12, c[0x0][0xb20] ;  /* 0x0002c800ff0c9b82 */ /* 0x000e700000000800 */
[----:B------:R-:W1:Y:S01]  /*51f0*/  @!P1 LDC R7, c[0x0][0xb0c] ;  /* 0x0002c300ff079b82 */ /* 0x000e620000000800 */
[----:B--2---:R2:W-:Y:S01]  /*5200*/  SYNCS.ARRIVE.TRANS64.RED.A1T0 RZ, [R0+URZ], RZ ;  /* 0x000000ff00ff79a7 */ /* 0x0045e200081004ff */
[----:B---3--:R-:W-:Y:S04]  /*5210*/  LOP3.LUT P4, RZ, R34, 0x1, RZ, 0xc0, !PT ;  /* 0x0000000122ff7812 */ /* 0x008fe8000788c0ff */
[----:B------:R-:W-:Y:S09]  /*5220*/  P2R R62, PR, RZ, 0x10 ;  /* 0x00000010ff3e7803 */ /* 0x000ff20000000000 */
[----:B------:R-:W-:Y:S02]  /*5230*/  @P4 MOV R26, R32 ;  /* 0x00000020001a4202 */ /* 0x000fe40000000f00 */
[----:B------:R-:W-:Y:S01]  /*5240*/  @P4 LOP3.LUT R25, R33, 0xffff, RZ, 0xc0, !PT ;  /* 0x0000ffff21194812 */ /* 0x000fe200078ec0ff */
[----:B--2-4-:R-:W-:Y:S06]  /*5250*/  @!P0 BRA `(.L_x_87) ;  /* 0x0000000000a48947 */ /* 0x014fec0003800000 */
[-C--:B------:R-:W-:Y:S01]  /*5260*/  IMAD.HI.U32 R0, R51, R19.reuse, RZ ;  /* 0x0000001333007227 */ /* 0x080fe200078e00ff */
[----:B------:R-:W-:Y:S02]  /*5270*/  ISETP.NE.AND P0, PT, R18, 0x1, PT ;  /* 0x000000011200780c */ /* 0x000fe40003f05270 */
[----:B------:R-:W-:Y:S01]  /*5280*/  ISETP.NE.AND P2, PT, R22, 0x1, PT ;  /* 0x000000011600780c */ /* 0x000fe20003f45270 */
[----:B------:R-:W-:Y:S01]  /*5290*/  IMAD.HI.U32 R4, R52, R44, RZ ;  /* 0x0000002c34047227 */ /* 0x000fe200078e00ff */
[----:B------:R-:W-:Y:S02]  /*52a0*/  SHF.R.U32.HI R0, RZ, R50, R0 ;  /* 0x00000032ff007219 */ /* 0x000fe40000011600 */
[----:B------:R-:W-:Y:S01]  /*52b0*/  ISETP.NE.AND P3, PT, R24, 0x1, PT ;  /* 0x000000011800780c */ /* 0x000fe20003f65270 */
[----:B------:R-:W-:Y:S01]  /*52c0*/  IMAD.HI.U32 R6, R25, R19, RZ ;  /* 0x0000001319067227 */ /* 0x000fe200078e00ff */
[-C--:B------:R-:W-:Y:S02]  /*52d0*/  SHF.R.U32.HI R4, RZ, R45.reuse, R4 ;  /* 0x0000002dff047219 */ /* 0x080fe40000011604 */
        /* <DEDUP_REMOVED lines=14> */
[C---:B------:R-:W-:Y:S03]  /*53c0*/  IMAD.HI.U32 R0, R3.reuse, R16, RZ ;  /* 0x0000001003007227 */ /* 0x040fe600078e00ff */
[C---:B------:R-:W-:Y:S02]  /*53d0*/  ISETP.GE.OR P0, PT, R2.reuse, R5, P0 ;  /* 0x000000050200720c */ /* 0x040fe40000706670 */
[----:B------:R-:W-:Y:S04]  /*53e0*/  SHF.R.U32.HI R0, RZ, R17, R0 ;  /* 0x00000011ff007219 */ /* 0x000fe80000011600 */
[C---:B------:R-:W-:Y:S05]  /*53f0*/  SEL R6, R3.reuse, R0, !P2 ;  /* 0x0000000003067207 */ /* 0x040fea0005000000 */
        /* <DEDUP_REMOVED lines=14> */
[----:B------:R-:W-:Y:S07]  /*54e0*/  IMAD R25, R3, R18, R25 ;  /* 0x0000001203197224 */ /* 0x000fee00078e0219 */
.L_x_87:
[----:B------:R-:W-:Y:S01]  /*54f0*/  @!P1 IMAD.HI.U32 R0, R26, R10, RZ ;  /* 0x0000000a1a009227 */ /* 0x000fe200078e00ff */
[----:B-1----:R-:W-:Y:S01]  /*5500*/  @!P1 ISETP.NE.AND P0, PT, R8, 0x1, PT ;  /* 0x000000010800980c */ /* 0x002fe20003f05270 */
[----:B------:R-:W-:Y:S01]  /*5510*/  ULOP3.LUT UP0, URZ, UR44, 0x90, URZ, 0xc0, !UPT ;  /* 0x000000902cff7892 */ /* 0x000fe2000f80c0ff */
[----:B------:R-:W-:Y:S01]  /*5520*/  @!P1 ISETP.NE.AND P2, PT, R7, 0x1, PT ;  /* 0x000000010700980c */ /* 0x000fe20003f45270 */
[----:B------:R-:W-:Y:S01]  /*5530*/  @!P1 IMAD.HI.U32 R2, R25, R9, RZ ;  /* 0x0000000919029227 */ /* 0x000fe200078e00ff */
[----:B------:R-:W-:Y:S02]  /*5540*/  @!P1 SHF.R.U32.HI R0, RZ, R11, R0 ;  /* 0x0000000bff009219 */ /* 0x000fe40000011600 */
[----:B------:R-:W-:Y:S01]  /*5550*/  @P4 SHF.R.U32.HI R54, RZ, 0x10, R33 ;  /* 0x00000010ff364819 */ /* 0x000fe20000011621 */
[----:B------:R-:W-:Y:S01]  /*5560*/  VIADD R63, R63, 0x1 ;  /* 0x000000013f3f7836 */ /* 0x000fe20000000000 */
[----:B------:R-:W-:Y:S02]  /*5570*/  @!P1 SHF.R.U32.HI R2, RZ, R12, R2 ;  /* 0x0000000cff029219 */ /* 0x000fe40000011602 */
[----:B------:R-:W-:Y:S02]  /*5580*/  @!P1 SEL R3, R26, R0, !P2 ;  /* 0x000000001a039207 */ /* 0x000fe40005000000 */
[----:B------:R-:W-:Y:S05]  /*5590*/  @!P1 SEL R2, R25, R2, !P0 ;  /* 0x0000000219029207 */ /* 0x000fea0004000000 */
[----:B------:R-:W-:Y:S02]  /*55a0*/  @!P1 IMAD.IADD R0, R2, 0x1, -R3 ;  /* 0x0000000102009824 */ /* 0x000fe400078e0a03 */
[----:B------:R-:W-:Y:S02]  /*55b0*/  @!P1 IMAD.IADD R2, R3, 0x1, -R2 ;  /* 0x0000000103029824 */ /* 0x000fe400078e0a02 */
[----:B------:R-:W-:Y:S02]  /*55c0*/  @!P1 IMAD R26, R0, R7, R26 ;  /* 0x00000007001a9224 */ /* 0x000fe400078e021a */
[----:B------:R-:W-:Y:S01]  /*55d0*/  @!P1 IMAD R25, R2, R8, R25 ;  /* 0x0000000802199224 */ /* 0x000fe200078e0219 */
[----:B------:R-:W-:Y:S06]  /*55e0*/  BRA.U !UP0, `(.L_x_88) ;  /* 0x00000001087c7547 */ /* 0x000fec000b800000 */
[----:B------:R-:W1:Y:S01]  /*55f0*/  LDCU.64 UR8, c[0x4][0x80] ;  /* 0x01001000ff0877ac */ /* 0x000e620008000a00 */
[----:B------:R-:W-:Y:S01]  /*5600*/  MOV R2, 0x0 ;  /* 0x0000000000027802 */ /* 0x000fe20000000f00 */
[----:B------:R-:W-:Y:S02]  /*5610*/  HFMA2 R12, -RZ, RZ, 0, 5.9604644775390625e-08 ;  /* 0x00000001ff0c7431 */ /* 0x000fe400000001ff */
[----:B------:R-:W-:Y:S01]  /*5620*/  IMAD.MOV.U32 R8, RZ, RZ, 0x70 ;  /* 0x00000070ff087424 */ /* 0x000fe200078e00ff */
[----:B------:R2:W3:Y:S01]  /*5630*/  LDC.64 R14, c[0x4][R2] ;  /* 0x01000000020e7b82 */ /* 0x0004e20000000a00 */
[----:B------:R-:W4:Y:S01]  /*5640*/  LDCU.64 UR6, c[0x4][0x88] ;  /* 0x01001100ff0677ac */ /* 0x000f220008000a00 */
[----:B------:R-:W-:Y:S01]  /*5650*/  IMAD.MOV.U32 R13, RZ, RZ, RZ ;  /* 0x000000ffff0d7224 */ /* 0x000fe200078e00ff */
[----:B------:R-:W2:Y:S01]  /*5660*/  LDCU.64 UR4, c[0x4][0x8] ;  /* 0x01000100ff0477ac */ /* 0x000ea20008000a00 */
[----:B-1----:R-:W-:Y:S01]  /*5670*/  MOV R5, UR9 ;  /* 0x0000000900057c02 */ /* 0x002fe20008000f00 */
[----:B------:R-:W-:Y:S01]  /*5680*/  IMAD.U32 R4, RZ, RZ, UR8 ;  /* 0x00000008ff047e24 */ /* 0x000fe2000f8e00ff */
[----:B----4-:R-:W-:Y:S01]  /*5690*/  MOV R7, UR7 ;  /* 0x0000000700077c02 */ /* 0x010fe20008000f00 */
[----:B------:R-:W-:Y:S01]  /*56a0*/  IMAD.U32 R6, RZ, RZ, UR6 ;  /* 0x00000006ff067e24 */ /* 0x000fe2000f8e00ff */
[----:B--2---:R-:W-:Y:S01]  /*56b0*/  MOV R11, UR5 ;  /* 0x00000005000b7c02 */ /* 0x004fe20008000f00 */
[----:B------:R-:W-:Y:S02]  /*56c0*/  IMAD.U32 R10, RZ, RZ, UR4 ;  /* 0x00000004ff0a7e24 */ /* 0x000fe4000f8e00ff */
[----:B------:R-:W-:Y:S07]  /*56d0*/  LEPC R20, `(.L_x_89) ;  /* 0x000000001014794e */ /* 0x000fee0000000000 */
[----:B---3-5:R-:W-:Y:S05]  /*56e0*/  CALL.ABS.NOINC R14 ;  /* 0x000000000e007343 */ /* 0x028fea0003c00000 */
.L_x_89:
[----:B------:R-:W1:Y:S01]  /*56f0*/  LDCU.64 UR8, c[0x4][0x80] ;  /* 0x01001000ff0877ac */ /* 0x000e620008000a00 */
[----:B------:R-:W2:Y:S01]  /*5700*/  LDC.64 R2, c[0x4][R2] ;  /* 0x0100000002027b82 */ /* 0x000ea20000000a00 */
[----:B------:R-:W-:Y:S02]  /*5710*/  HFMA2 R12, -RZ, RZ, 0, 5.9604644775390625e-08 ;  /* 0x00000001ff0c7431 */ /* 0x000fe400000001ff */
[----:B------:R-:W-:Y:S02]  /*5720*/  IMAD.MOV.U32 R8, RZ, RZ, 0x70 ;  /* 0x00000070ff087424 */ /* 0x000fe400078e00ff */
[----:B------:R-:W-:Y:S01]  /*5730*/  IMAD.MOV.U32 R13, RZ, RZ, RZ ;  /* 0x000000ffff0d7224 */ /* 0x000fe200078e00ff */
[----:B------:R-:W3:Y:S01]  /*5740*/  LDCU.64 UR6, c[0x4][0x88] ;  /* 0x01001100ff0677ac */ /* 0x000ee20008000a00 */
[----:B------:R-:W4:Y:S01]  /*5750*/  LDCU.64 UR4, c[0x4][0x8] ;  /* 0x01000100ff0477ac */ /* 0x000f220008000a00 */
[----:B-1----:R-:W-:Y:S02]  /*5760*/  MOV R4, UR8 ;  /* 0x0000000800047c02 */ /* 0x002fe40008000f00 */
[----:B------:R-:W-:Y:S02]  /*5770*/  MOV R5, UR9 ;  /* 0x0000000900057c02 */ /* 0x000fe40008000f00 */
[----:B---3--:R-:W-:Y:S01]  /*5780*/  MOV R7, UR7 ;  /* 0x0000000700077c02 */ /* 0x008fe20008000f00 */
[----:B------:R-:W-:Y:S01]  /*5790*/  IMAD.U32 R6, RZ, RZ, UR6 ;  /* 0x00000006ff067e24 */ /* 0x000fe2000f8e00ff */
[----:B----4-:R-:W-:Y:S01]  /*57a0*/  MOV R11, UR5 ;  /* 0x00000005000b7c02 */ /* 0x010fe20008000f00 */
[----:B------:R-:W-:Y:S02]  /*57b0*/  IMAD.U32 R10, RZ, RZ, UR4 ;  /* 0x00000004ff0a7e24 */ /* 0x000fe4000f8e00ff */
[----:B------:R-:W-:Y:S07]  /*57c0*/  LEPC R20, `(.L_x_88) ;  /* 0x000000001014794e */ /* 0x000fee0000000000 */
[----:B--2---:R-:W-:Y:S05]  /*57d0*/  CALL.ABS.NOINC R2 ;  /* 0x0000000002007343 */ /* 0x004fea0003c00000 */
.L_x_88:
[----:B------:R-:W-:Y:S01]  /*57e0*/  ISETP.NE.U32.AND P2, PT, R42, RZ, PT ;  /* 0x000000ff2a00720c */ /* 0x000fe20003f45070 */
[----:B------:R-:W-:Y:S01]  /*57f0*/  UISETP.NE.AND UP1, UPT, UR45, URZ, UPT ;  /* 0x000000ff2d00728c */ /* 0x000fe2000bf25270 */
[----:B------:R-:W-:Y:S02]  /*5800*/  ISETP.NE.U32.AND P4, PT, R38, RZ, PT ;  /* 0x000000ff2600720c */ /* 0x000fe40003f85070 */
[----:B------:R-:W-:Y:S02]  /*5810*/  ISETP.NE.AND.EX P2, PT, R43, RZ, PT, P2 ;  /* 0x000000ff2b00720c */ /* 0x000fe40003f45320 */
[----:B------:R-:W-:Y:S02]  /*5820*/  PLOP3.LUT P1, PT, PT, PT, PT, 0x8, 0x80 ;  /* 0x000000000080781c */ /* 0x000fe40003f2e170 */
[----:B------:R-:W-:Y:S02]  /*5830*/  PLOP3.LUT P0, PT, PT, PT, UP1, 0x80, 0x8 ;  /* 0x000000000008781c */ /* 0x000fe40003f0f018 */
[----:B------:R-:W-:Y:S02]  /*5840*/  ISETP.NE.AND.EX P4, PT, R39, RZ, PT, P4 ;  /* 0x000000ff2700720c */ /* 0x000fe40003f85340 */
[----:B------:R-:W1:Y:S09]  /*5850*/  @UP1 LDCU.64 UR4, c[0x0][0x888] ;  /* 0x00011100ff0417ac */ /* 0x000e720008000a00 */
[----:B------:R-:W-:Y:S01]  /*5860*/  @P0 PLOP3.LUT P1, PT, P2, PT, PT, 0x80, 0x8 ;  /* 0x000000000008081c */ /* 0x000fe2000172f070 */
[----:B-1----:R-:W-:Y:S04]  /*5870*/  @UP1 UISETP.NE.U32.AND UP0, UPT, UR4, URZ, UPT ;  /* 0x000000ff0400128c */ /* 0x002fe8000bf05070 */
[----:B------:R-:W-:Y:S04]  /*5880*/  @UP1 UISETP.NE.AND.EX UP0, UPT, UR5, URZ, UPT, UP0 ;  /* 0x000000ff0500128c */ /* 0x000fe8000bf05300 */
[----:B------:R-:W-:Y:S01]  /*5890*/  @UP1 USEL UR4, URZ, 0xffffffff, UP0 ;  /* 0xffffffffff041887 */ /* 0x000fe20008000000 */
[----:B------:R-:W-:Y:S11]  /*58a0*/  @!P2 BRA `(.L_x_90) ;  /* 0x00000000002ca947 */ /* 0x000ff60003800000 */
[----:B------:R-:W-:Y:S01]  /*58b0*/  ISETP.NE.U32.AND P3, PT, R40, RZ, PT ;  /* 0x000000ff2800720c */ /* 0x000fe20003f65070 */
[----:B------:R-:W-:Y:S03]  /*58c0*/  IMAD.MOV.U32 R49, RZ, RZ, 0x1 ;  /* 0x00000001ff317424 */ /* 0x000fe600078e00ff */
[----:B------:R-:W-:Y:S11]  /*58d0*/  ISETP.NE.AND.EX P3, PT, R41, RZ, PT, P3 ;  /* 0x000000ff2900720c */ /* 0x000ff60003f65330 */
[----:B------:R-:W-:Y:S02]  /*58e0*/  @!UPT UIADD3 URZ, UPT, UPT, URZ, URZ, URZ ;  /* 0x000000fffffff290 */ /* 0x000fe4000fffe0ff */
[----:B------:R-:W1:Y:S01]  /*58f0*/  @P3 LDC.64 R2, c[0x0][0x888] ;  /* 0x00022200ff023b82 */ /* 0x000e620000000a00 */
[----:B------:R-:W-:Y:S04]  /*5900*/  @P3 IMAD R0, R42, UR36, RZ ;  /* 0x000000242a003c24 */ /* 0x000fe8000f8e02ff */
[----:B-1----:R-:W-:Y:S04]  /*5910*/  @P3 IMAD.WIDE R2, R0, 0x4, R2 ;  /* 0x0000000400023825 */ /* 0x002fe800078e0202 */
[----:B------:R-:W-:Y:S01]  /*5920*/  HFMA2 R0, -RZ, RZ, 0, 5.9604644775390625e-08 ;  /* 0x00000001ff007431 */ /* 0x000fe200000001ff */
[----:B-----5:R1:W5:Y:S04]  /*5930*/  @P3 LDG.E R30, desc[UR40][R2.64] ;  /* 0x00000028021e3981 */ /* 0x020368000c1e1900 */
[----:B------:R-:W-:Y:S01]  /*5940*/  @!P3 PRMT R49, R0, 0x7610, R49 ;  /* 0x000076100031b816 */ /* 0x000fe20000000031 */
[----:B-1----:R-:W2:Y:S06]  /*5950*/  @!P3 LDC R30, c[0x0][0x880] ;  /* 0x00022000ff1ebb82 */ /* 0x002eac0000000800 */
.L_x_90:
[----:B------:R-:W-:Y:S05]  /*5960*/  @!P4 BRA `(.L_x_91) ;  /* 0x000000000020c947 */ /* 0x000fea0003800000 */
[----:B------:R-:W-:Y:S04]  /*5970*/  ISETP.NE.U32.AND P3, PT, R36, RZ, PT ;  /* 0x000000ff2400720c */ /* 0x000fe80003f65070 */
[----:B------:R-:W-:Y:S11]  /*5980*/  ISETP.NE.AND.EX P3, PT, R37, RZ, PT, P3 ;  /* 0x000000ff2500720c */ /* 0x000ff60003f65330 */
[----:B------:R-:W-:Y:S02]  /*5990*/  @!UPT UIADD3 URZ, UPT, UPT, URZ, URZ, URZ ;  /* 0x000000fffffff290 */ /* 0x000fe4000fffe0ff */
[----:B------:R-:W1:Y:S01]  /*59a0*/  @P3 LDC.64 R2, c[0x0][0x8a8] ;  /* 0x00022a00ff023b82 */ /* 0x000e620000000a00 */
[----:B------:R-:W-:Y:S04]  /*59b0*/  @P3 IMAD R0, R38, UR36, RZ ;  /* 0x0000002426003c24 */ /* 0x000fe8000f8e02ff */
[----:B-1----:R-:W-:Y:S05]  /*59c0*/  @P3 IMAD.WIDE R2, R0, 0x4, R2 ;  /* 0x0000000400023825 */ /* 0x002fea00078e0202 */
[----:B-----5:R1:W5:Y:S02]  /*59d0*/  @P3 LDG.E R29, desc[UR40][R2.64] ;  /* 0x00000028021d3981 */ /* 0x020364000c1e1900 */
[----:B-1----:R-:W3:Y:S02]  /*59e0*/  @!P3 LDC R29, c[0x0][0x8a0] ;  /* 0x00022800ff1dbb82 */ /* 0x002ee40000000800 */
.L_x_91:
[----:B--2--5:R-:W-:Y:S01]  /*59f0*/  @P0 FSETP.NEU.AND P4, PT, R30, RZ, PT ;  /* 0x000000ff1e00020b */ /* 0x024fe20003f8d000 */
[----:B------:R-:W-:Y:S01]  /*5a00*/  IMAD.U32 R0, RZ, RZ, UR4 ;  /* 0x00000004ff007e24 */ /* 0x000fe2000f8e00ff */
[----:B------:R-:W-:Y:S01]  /*5a10*/  @P0 LOP3.LUT P3, RZ, R49, 0xff, RZ, 0xc0, !PT ;  /* 0x000000ff31ff0812 */ /* 0x000fe2000786c0ff */
[----:B------:R-:W-:Y:S01]  /*5a20*/  IMAD.SHL.U32 R66, R56, 0x800, RZ ;  /* 0x0000080038427824 */ /* 0x000fe200078e00ff */
[----:B------:R-:W-:Y:S01]  /*5a30*/  @P0 SEL R2, RZ, 0xffffffff, P4 ;  /* 0xffffffffff020807 */ /* 0x000fe20002000000 */
[----:B------:R-:W-:Y:S01]  /*5a40*/  BSSY B1, `(.L_x_92) ;  /* 0x000002e000017945 */ /* 0x000fe20003800000 */
[----:B------:R-:W-:Y:S02]  /*5a50*/  LOP3.LUT R4, R59, 0x1, RZ, 0x3c, !PT ;  /* 0x000000013b047812 */ /* 0x000fe400078e3cff */
[----:B------:R-:W-:Y:S02]  /*5a60*/  CS2R R34, SRZ ;  /* 0x0000000000227805 */ /* 0x000fe4000001ff00 */
[----:B------:R-:W-:Y:S02]  /*5a70*/  @P1 SEL R2, R0, R2, !P3 ;  /* 0x0000000200021207 */ /* 0x000fe40005800000 */
[----:B------:R-:W-:Y:S02]  /*5a80*/  CS2R R32, SRZ ;  /* 0x0000000000207805 */ /* 0x000fe4000001ff00 */
[----:B------:R-:W-:Y:S02]  /*5a90*/  LEA R3, R56, UR42, 0x3 ;  /* 0x0000002a38037c11 */ /* 0x000fe4000f8e18ff */
[----:B------:R-:W-:Y:S02]  /*5aa0*/  @P0 LOP3.LUT R2, R2, 0x1, RZ, 0xc0, !PT ;  /* 0x0000000102020812 */ /* 0x000fe400078ec0ff */
[C---:B------:R-:W-:Y:S02]  /*5ab0*/  LEA R67, R27.reuse, UR42, 0x3 ;  /* 0x0000002a1b437c11 */ /* 0x040fe4000f8e18ff */
[----:B------:R-:W-:Y:S02]  /*5ac0*/  ISETP.NE.U32.OR P5, PT, R2, 0x1, !P0 ;  /* 0x000000010200780c */ /* 0x000fe400047a5470 */
[----:B------:R-:W-:Y:S02]  /*5ad0*/  SHF.L.U32 R5, R58, 0x1f, RZ ;  /* 0x0000001f3a057819 */ /* 0x000fe400000006ff */
[C---:B------:R-:W-:Y:S02]  /*5ae0*/  LEA.HI R2, R27.reuse, R27, RZ, 0x1 ;  /* 0x0000001b1b027211 */ /* 0x040fe400078f08ff */
[----:B------:R-:W-:Y:S02]  /*5af0*/  PLOP3.LUT P4, PT, PT, PT, PT, 0x8, 0x80 ;  /* 0x000000000080781c */ /* 0x000fe40003f8e170 */
[----:B------:R-:W-:Y:S02]  /*5b00*/  P2R R64, PR, RZ, 0x20 ;  /* 0x00000020ff407803 */ /* 0x000fe40000000000 */
[----:B------:R-:W-:Y:S03]  /*5b10*/  IADD3 R65, PT, PT, R66, UR42, R60 ;  /* 0x0000002a42417c10 */ /* 0x000fe6000fffe03c */
[----:B------:R-:W-:Y:S04]  /*5b20*/  @P5 SHF.L.U32 R0, R4, 0x1f, RZ ;  /* 0x0000001f04005819 */ /* 0x000fe800000006ff */
[----:B------:R1:W2:Y:S01]  /*5b30*/  @P5 SYNCS.PHASECHK.TRANS64.TRYWAIT P0, [R3+URZ+0xb0], R0 ;  /* 0x0000b000030055a7 */ /* 0x0002a200080011ff */
[----:B------:R4:W3:Y:S01]  /*5b40*/  SYNCS.PHASECHK.TRANS64.TRYWAIT P3, [R67+URZ+0x100], R5 ;  /* 0x00010005430075a7 */ /* 0x0008e200080611ff */
[C---:B-1----:R-:W-:Y:S01]  /*5b50*/  IMAD.SHL.U32 R0, R2.reuse, 0x8, RZ ;  /* 0x0000000802007824 */ /* 0x042fe200078e00ff */
[----:B------:R-:W-:Y:S04]  /*5b60*/  LOP3.LUT R2, R2, 0xffe, RZ, 0xc0, !PT ;  /* 0x00000ffe02027812 */ /* 0x000fe800078ec0ff */
[----:B------:R-:W-:Y:S01]  /*5b70*/  LOP3.LUT R0, R0, 0xfffffff0, RZ, 0xc0, !PT ;  /* 0xfffffff000007812 */ /* 0x000fe200078ec0ff */
[----:B------:R-:W-:Y:S04]  /*5b80*/  IMAD.IADD R2, R27, 0x1, -R2 ;  /* 0x000000011b027824 */ /* 0x000fe800078e0a02 */
[----:B------:R-:W-:Y:S04]  /*5b90*/  IMAD.IADD R0, R28, 0x1, R0 ;  /* 0x000000011c007824 */ /* 0x000fe800078e0200 */
[----:B------:R-:W-:Y:S01]  /*5ba0*/  IMAD R2, R2, 0x100000, R0 ;  /* 0x0010000002027824 */ /* 0x000fe200078e0200 */
[----:B--2---:R-:W-:Y:S01]  /*5bb0*/  @P5 PLOP3.LUT P4, PT, P0, PT, PT, 0x8, 0x80 ;  /* 0x000000000080581c */ /* 0x004fe2000078e170 */
[----:B------:R-:W-:Y:S01]  /*5bc0*/  @!UPT UIADD3 URZ, UPT, UPT, URZ, URZ, URZ ;  /* 0x000000fffffff290 */ /* 0x000fe2000fffe0ff */
[----:B---34-:R-:W-:Y:S11]  /*5bd0*/  @!P5 BRA `(.L_x_93) ;  /* 0x000000000050d947 */ /* 0x018ff60003800000 */
[----:B------:R-:W-:Y:S01]  /*5be0*/  ISETP.NE.U32.AND P0, PT, RZ, UR38, PT ;  /* 0x00000026ff007c0c */ /* 0x000fe2000bf05070 */
[----:B------:R-:W-:Y:S01]  /*5bf0*/  BSSY B0, `(.L_x_94) ;  /* 0x000000f000007945 */ /* 0x000fe20003800000 */
[----:B------:R-:W-:Y:S01]  /*5c00*/  FSETP.NEU.AND P1, PT, R30, RZ, PT ;  /* 0x000000ff1e00720b */ /* 0x000fe20003f2d000 */
[----:B------:R-:W-:Y:S01]  /*5c10*/  IMAD.MOV.U32 R34, RZ, RZ, RZ ;  /* 0x000000ffff227224 */ /* 0x000fe200078e00ff */
[----:B------:R-:W-:Y:S02]  /*5c20*/  ISETP.NE.AND.EX P0, PT, RZ, UR39, PT, P0 ;  /* 0x00000027ff007c0c */ /* 0x000fe4000bf05300 */
[----:B------:R-:W-:Y:S02]  /*5c30*/  SEL R0, RZ, 0xffffffff, P1 ;  /* 0xffffffffff007807 */ /* 0x000fe40000800000 */
[----:B------:R-:W-:Y:S02]  /*5c40*/  LOP3.LUT P1, RZ, R49, 0xff, RZ, 0xc0, !PT ;  /* 0x000000ff31ff7812 */ /* 0x000fe4000782c0ff */
[----:B------:R-:W-:Y:S04]  /*5c50*/  SEL R6, RZ, 0xffffffff, P0 ;  /* 0xffffffffff067807 */ /* 0x000fe80000000000 */
[----:B------:R-:W-:Y:S04]  /*5c60*/  @P2 SEL R0, R6, R0, !P1 ;  /* 0x0000000006002207 */ /* 0x000fe80004800000 */
[----:B------:R-:W-:Y:S04]  /*5c70*/  LOP3.LUT R0, R0, 0x1, RZ, 0xc0, !PT ;  /* 0x0000000100007812 */ /* 0x000fe800078ec0ff */
[----:B------:R-:W-:Y:S01]  /*5c80*/  ISETP.NE.U32.AND P0, PT, R0, 0x1, PT ;  /* 0x000000010000780c */ /* 0x000fe20003f05070 */
[----:B------:R-:W-:Y:S01]  /*5c90*/  @!UPT UIADD3 URZ, UPT, UPT, URZ, URZ, URZ ;  /* 0x000000fffffff290 */ /* 0x000fe2000fffe0ff */
[----:B------:R-:W-:Y:S11]  /*5ca0*/  @!P4 BRA `(.L_x_95) ;  /* 0x00000000000cc947 */ /* 0x000ff60003800000 */
[----:B------:R-:W-:Y:S04]  /*5cb0*/  SHF.L.U32 R4, R4, 0x1f, RZ ;  /* 0x0000001f04047819 */ /* 0x000fe800000006ff */
[----:B------:R-:W1:Y:S02]  /*5cc0*/  SYNCS.PHASECHK.TRANS64.TRYWAIT P1, [R3+URZ+0xb0], R4 ;  /* 0x0000b004030075a7 */ /* 0x000e6400080211ff */
[----:B-1----:R-:W-:Y:S05]  /*5cd0*/  @!P1 BRA `(.L_x_96) ;  /* 0x0000001000fc9947 */ /* 0x002fea0003800000 */
.L_x_95:
[----:B------:R-:W-:Y:S05]  /*5ce0*/  BSYNC B0 ;  /* 0x0000000000007941 */ /* 0x000fea0003800000 */
.L_x_94:
[----:B------:R-:W-:Y:S01]  /*5cf0*/  CS2R R32, SRZ ;  /* 0x0000000000207805 */ /* 0x000fe2000001ff00 */
[----:B------:R-:W-:Y:S05]  /*5d00*/  @P0 WARPSYNC.ALL ;  /* 0x0000000000000948 */ /* 0x000fea0003800000 */
[----:B------:R2:W3:Y:S02]  /*5d10*/  @P0 LDSM.16.M88.4 R32, [R65+0x200] ;  /* 0x000200004120083b */ /* 0x0004e40000000200 */
.L_x_93:
[----:B------:R-:W-:Y:S05]  /*5d20*/  BSYNC B1 ;  /* 0x0000000000017941 */ /* 0x000fea0003800000 */
.L_x_92:
[----:B------:R-:W-:Y:S04]  /*5d30*/  SHF.R.U32.HI R0, RZ, 0x15, R2 ;  /* 0x00000015ff007819 */ /* 0x000fe80000011602 */
[----:B------:R-:W-:Y:S01]  /*5d40*/  LOP3.LUT P0, RZ, R0, 0x3, R53, 0x48, !PT ;  /* 0x0000000300ff7812 */ /* 0x000fe20007804835 */
[----:B------:R-:W-:Y:S01]  /*5d50*/  @!UPT UIADD3 URZ, UPT, UPT, URZ, URZ, URZ ;  /* 0x000000fffffff290 */ /* 0x000fe2000fffe0ff */
[----:B------:R-:W-:Y:S11]  /*5d60*/  @P3 BRA `(.L_x_97) ;  /* 0x0000000000083947 */ /* 0x000ff60003800000 */
[----:B------:R-:W4:Y:S02]  /*5d70*/  SYNCS.PHASECHK.TRANS64.TRYWAIT P1, [R67+URZ+0x100], R5 ;  /* 0x00010005430075a7 */ /* 0x000f2400080211ff */
[----:B----4-:R-:W-:Y:S05]  /*5d80*/  @!P1 BRA `(.L_x_98) ;  /* 0x0000001000e49947 */ /* 0x010fea0003800000 */
.L_x_97:
[----:B------:R-:W-:Y:S05]  /*5d90*/  @!P0 BRA `(.L_x_99) ;  /* 0x0000000000408947 */ /* 0x000fea0003800000 */
[----:B------:R-:W4:Y:S01]  /*5da0*/  LDCU.64 UR8, c[0x4][0x70] ;  /* 0x01000e00ff0877ac */ /* 0x000f220008000a00 */
[----:B------:R-:W-:Y:S01]  /*5db0*/  MOV R15, 0x0 ;  /* 0x00000000000f7802 */ /* 0x000fe20000000f00 */
[----:B------:R-:W-:Y:S02]  /*5dc0*/  HFMA2 R12, -RZ, RZ, 0, 5.9604644775390625e-08 ;  /* 0x00000001ff0c7431 */ /* 0x000fe400000001ff */
[----:B------:R-:W-:Y:S02]  /*5dd0*/  IMAD.MOV.U32 R8, RZ, RZ, 0x192 ;  /* 0x00000192ff087424 */ /* 0x000fe400078e00ff */
[----:B------:R-:W-:Y:S01]  /*5de0*/  IMAD.MOV.U32 R13, RZ, RZ, RZ ;  /* 0x000000ffff0d7224 */ /* 0x000fe200078e00ff */
[----:B------:R-:W5:Y:S01]  /*5df0*/  LDCU.64 UR6, c[0x4][0x78] ;  /* 0x01000f00ff0677ac */ /* 0x000f620008000a00 */
[----:B------:R-:W2:Y:S01]  /*5e00*/  LDC.64 R14, c[0x4][R15] ;  /* 0x010000000f0e7b82 */ /* 0x000ea20000000a00 */
[----:B------:R-:W3:Y:S01]  /*5e10*/  LDCU.64 UR4, c[0x4][0x10] ;  /* 0x01000200ff0477ac */ /* 0x000ee20008000a00 */
[----:B----4-:R-:W-:Y:S01]  /*5e20*/  MOV R5, UR9 ;  /* 0x0000000900057c02 */ /* 0x010fe20008000f00 */
[----:B-1----:R-:W-:Y:S01]  /*5e30*/  IMAD.U32 R4, RZ, RZ, UR8 ;  /* 0x00000008ff047e24 */ /* 0x002fe2000f8e00ff */
[----:B-----5:R-:W-:Y:S01]  /*5e40*/  MOV R7, UR7 ;  /* 0x0000000700077c02 */ /* 0x020fe20008000f00 */
[----:B------:R-:W-:Y:S01]  /*5e50*/  IMAD.U32 R6, RZ, RZ, UR6 ;  /* 0x00000006ff067e24 */ /* 0x000fe2000f8e00ff */
[----:B---3--:R-:W-:Y:S01]  /*5e60*/  MOV R11, UR5 ;  /* 0x00000005000b7c02 */ /* 0x008fe20008000f00 */
[----:B------:R-:W-:Y:S02]  /*5e70*/  IMAD.U32 R10, RZ, RZ, UR4 ;  /* 0x00000004ff0a7e24 */ /* 0x000fe4000f8e00ff */
[----:B------:R-:W-:Y:S07]  /*5e80*/  LEPC R20, `(.L_x_99) ;  /* 0x000000001014794e */ /* 0x000fee0000000000 */
[----:B--2---:R-:W-:Y:S05]  /*5e90*/  CALL.ABS.NOINC R14 ;  /* 0x000000000e007343 */ /* 0x004fea0003c00000 */
.L_x_99:
[----:B------:R-:W-:Y:S01]  /*5ea0*/  ISETP.NE.AND P0, PT, R61, RZ, PT ;  /* 0x000000ff3d00720c */ /* 0x000fe20003f05270 */
[----:B------:R-:W-:Y:S05]  /*5eb0*/  WARPSYNC.ALL ;  /* 0x0000000000007948 */ /* 0x000fea0003800000 */
[----:B------:R-:W-:Y:S01]  /*5ec0*/  R2UR UR4, R2 ;  /* 0x00000000020472ca */ /* 0x000fe200000e0000 */
[----:B------:R-:W-:Y:S01]  /*5ed0*/  BSSY.RECONVERGENT B0, `(.L_x_100) ;  /* 0x0000037000007945 */ /* 0x000fe20003800200 */
[----:B------:R-:W-:Y:S02]  /*5ee0*/  R2UR UR5, R67 ;  /* 0x00000000430572ca */ /* 0x000fe400000e0000 */
[C---:B---3--:R-:W-:Y:S02]  /*5ef0*/  SHF.L.U32 R0, R32.reuse, 0x10, RZ ;  /* 0x0000001020007819 */ /* 0x048fe400000006ff */
[----:B------:R-:W-:Y:S02]  /*5f00*/  LOP3.LUT R2, R32, 0xffff0000, RZ, 0xc0, !PT ;  /* 0xffff000020027812 */ /* 0x000fe400078ec0ff */
[C---:B-1----:R-:W-:Y:S02]  /*5f10*/  SHF.L.U32 R3, R33.reuse, 0x10, RZ ;  /* 0x0000001021037819 */ /* 0x042fe400000006ff */
[----:B------:R-:W-:Y:S02]  /*5f20*/  LOP3.LUT R12, R33, 0xffff0000, RZ, 0xc0, !PT ;  /* 0xffff0000210c7812 */ /* 0x000fe400078ec0ff */
[C---:B------:R-:W-:Y:S01]  /*5f30*/  SHF.L.U32 R13, R34.reuse, 0x10, RZ ;  /* 0x00000010220d7819 */ /* 0x040fe200000006ff */
[----:B----4-:R-:W1:Y:S01]  /*5f40*/  LDTM.16dp256bit.x2 R4, tmem[UR4] ;  /* 0x00000004000479ee */ /* 0x010e6200080a0000 */
[----:B------:R-:W-:Y:S01]  /*5f50*/  NOP ;  /* 0x0000000000007918 */ /* 0x000fe20000000000 */
[----:B------:R-:W-:Y:S01]  /*5f60*/  UIADD3 UR5, UPT, UPT, UR5, 0x120, URZ ;  /* 0x0000012005057890 */ /* 0x000fe2000fffe0ff */
[----:B------:R-:W-:Y:S02]  /*5f70*/  LOP3.LUT R14, R34, 0xffff0000, RZ, 0xc0, !PT ;  /* 0xffff0000220e7812 */ /* 0x000fe400078ec0ff */
[C---:B------:R-:W-:Y:S01]  /*5f80*/  SHF.L.U32 R15, R35.reuse, 0x10, RZ ;  /* 0x00000010230f7819 */ /* 0x040fe200000006ff */
[----:B------:R-:W-:Y:S01]  /*5f90*/  UPRMT UR5, UR37, 0x654, UR5 ;  /* 0x0000065425057896 */ /* 0x000fe20008000005 */
[----:B------:R-:W-:Y:S08]  /*5fa0*/  LOP3.LUT R20, R35, 0xffff0000, RZ, 0xc0, !PT ;  /* 0xffff000023147812 */ /* 0x000ff000078ec0ff */
[----:B-1----:R-:W-:Y:S01]  /*5fb0*/  SYNCS.ARRIVE.TRANS64.RED.A1T0 RZ, [UR5], RZ ;  /* 0x000000ffffff79a7 */ /* 0x002fe20008100405 */
[C---:B------:R-:W-:Y:S01]  /*5fc0*/  FMUL R4, R29.reuse, R4 ;  /* 0x000000041d047220 */ /* 0x040fe20000400000 */
[C---:B------:R-:W-:Y:S01]  /*5fd0*/  FMUL R5, R29.reuse, R5 ;  /* 0x000000051d057220 */ /* 0x040fe20000400000 */
[C---:B------:R-:W-:Y:S01]  /*5fe0*/  FMUL R6, R29.reuse, R6 ;  /* 0x000000061d067220 */ /* 0x040fe20000400000 */
[C---:B------:R-:W-:Y:S01]  /*5ff0*/  FMUL R7, R29.reuse, R7 ;  /* 0x000000071d077220 */ /* 0x040fe20000400000 */
[C---:B------:R-:W-:Y:S01]  /*6000*/  FFMA R4, R30.reuse, R0, R4 ;  /* 0x000000001e047223 */ /* 0x040fe20000000004 */
[C---:B------:R-:W-:Y:S01]  /*6010*/  FMUL R8, R29.reuse, R8 ;  /* 0x000000081d087220 */ /* 0x040fe20000400000 */
[C---:B------:R-:W-:Y:S01]  /*6020*/  FFMA R5, R30.reuse, R2, R5 ;  /* 0x000000021e057223 */ /* 0x040fe20000000005 */
[C---:B------:R-:W-:Y:S01]  /*6030*/  FMUL R9, R29.reuse, R9 ;  /* 0x000000091d097220 */ /* 0x040fe20000400000 */
[C---:B------:R-:W-:Y:S01]  /*6040*/  FFMA R6, R30.reuse, R3, R6 ;  /* 0x000000031e067223 */ /* 0x040fe20000000006 */
[C---:B------:R-:W-:Y:S01]  /*6050*/  FMUL R10, R29.reuse, R10 ;  /* 0x0000000a1d0a7220 */ /* 0x040fe20000400000 */
[C---:B------:R-:W-:Y:S01]  /*6060*/  FFMA R7, R30.reuse, R12, R7 ;  /* 0x0000000c1e077223 */ /* 0x040fe20000000007 */
[----:B------:R-:W-:Y:S01]  /*6070*/  FMUL R11, R29, R11 ;  /* 0x0000000b1d0b7220 */ /* 0x000fe20000400000 */
[C---:B------:R-:W-:Y:S01]  /*6080*/  FFMA R8, R30.reuse, R13, R8 ;  /* 0x0000000d1e087223 */ /* 0x040fe20000000008 */
[C---:B------:R-:W-:Y:S01]  /*6090*/  FFMA R9, R30.reuse, R14, R9 ;  /* 0x0000000e1e097223 */ /* 0x040fe20000000009 */
[C---:B------:R-:W-:Y:S01]  /*60a0*/  FFMA R10, R30.reuse, R15, R10 ;  /* 0x0000000f1e0a7223 */ /* 0x040fe2000000000a */
[----:B------:R-:W-:Y:S01]  /*60b0*/  FFMA R11, R30, R20, R11 ;  /* 0x000000141e0b7223 */ /* 0x000fe2000000000b */
[----:B------:R-:W-:Y:S02]  /*60c0*/  F2FP.BF16.F32.PACK_AB R4, R5, R4 ;  /* 0x000000040504723e */ /* 0x000fe400000010ff */
[----:B------:R-:W-:Y:S02]  /*60d0*/  F2FP.BF16.F32.PACK_AB R5, R7, R6 ;  /* 0x000000060705723e */ /* 0x000fe400000010ff */
[----:B------:R-:W-:Y:S02]  /*60e0*/  F2FP.BF16.F32.PACK_AB R6, R9, R8 ;  /* 0x000000080906723e */ /* 0x000fe400000010ff */
[----:B------:R-:W-:Y:S05]  /*60f0*/  F2FP.BF16.F32.PACK_AB R7, R11, R10 ;  /* 0x0000000a0b07723e */ /* 0x000fea00000010ff */
[----:B------:R1:W-:Y:S01]  /*6100*/  STSM.16.M88.4 [R65+0x200], R4 ;  /* 0x0002000441007844 */ /* 0x0003e20000000200 */
[----:B------:R-:W-:Y:S01]  /*6110*/  @!PT LDS RZ, [RZ] ;  /* 0x00000000fffff984 */ /* 0x000fe20000000800 */
[----:B------:R-:W-:Y:S01]  /*6120*/  @!PT LDS RZ, [RZ] ;  /* 0x00000000fffff984 */ /* 0x000fe20000000800 */
[----:B------:R-:W-:Y:S01]  /*6130*/  @!PT LDS RZ, [RZ] ;  /* 0x00000000fffff984 */ /* 0x000fe20000000800 */
[----:B------:R-:W-:Y:S01]  /*6140*/  @!PT LDS RZ, [RZ] ;  /* 0x00000000fffff984 */ /* 0x000fe20000000800 */
[----:B------:R3:W-:Y:S07]  /*6150*/  MEMBAR.ALL.CTA ;  /* 0x0000000000007992 */ /* 0x0007ee0000008000 */
[----:B---3--:R-:W3:Y:S02]  /*6160*/  FENCE.VIEW.ASYNC.S ;  /* 0x00000000000073c6 */ /* 0x008ee40000000000 */
[----:B---3--:R-:W-:Y:S06]  /*6170*/  BAR.SYNC.DEFER_BLOCKING 0x1, 0x80 ;  /* 0x0042000000007b1d */ /* 0x008fec0000010000 */
[----:B------:R-:W-:Y:S05]  /*6180*/  @P0 BRA `(.L_x_101) ;  /* 0x00000000002c0947 */ /* 0x000fea0003800000 */
[----:B------:R-:W-:Y:S01]  /*6190*/  R2UR UR12, R47 ;  /* 0x000000002f0c72ca */ /* 0x000fe200000e0000 */
[----:B------:R-:W-:Y:S01]  /*61a0*/  UIADD3 UR10, UP0, UPT, UR46, 0x680, URZ ;  /* 0x000006802e0a7890 */ /* 0x000fe2000ff1e0ff */
[----:B------:R-:W-:Y:S01]  /*61b0*/  R2UR UR9, R48 ;  /* 0x00000000300972ca */ /* 0x000fe200000e0000 */
[----:B------:R-:W-:Y:S01]  /*61c0*/  UMOV UR7, UR36 ;  /* 0x0000002400077c82 */ /* 0x000fe20008000000 */
[----:B------:R-:W-:Y:S01]  /*61d0*/  R2UR UR8, R66 ;  /* 0x00000000420872ca */ /* 0x000fe200000e0000 */
[----:B------:R-:W-:Y:S08]  /*61e0*/  UIADD3.X UR11, UPT, UPT, URZ, UR47, URZ, UP0, !UPT ;  /* 0x0000002fff0b7290 */ /* 0x000ff000087fe4ff */
[----:B------:R-:W-:Y:S02]  /*61f0*/  USHF.L.U32 UR5, UR12, 0x4, URZ ;  /* 0x000000040c057899 */ /* 0x000fe400080006ff */
[----:B------:R-:W-:Y:S02]  /*6200*/  USHF.L.U32 UR6, UR9, 0x6, URZ ;  /* 0x0000000609067899 */ /* 0x000fe400080006ff */
[----:B------:R-:W-:Y:S09]  /*6210*/  UIADD3 UR4, UPT, UPT, UR42, 0x200, UR8 ;  /* 0x000002002a047890 */ /* 0x000ff2000fffe008 */
[----:B------:R3:W-:Y:S02]  /*6220*/  UTMASTG.3D [UR4], [UR10] ;  /* 0x000000040a0073b5 */ /* 0x0007e40008010000 */
[----:B---3--:R0:W-:Y:S02]  /*6230*/  UTMACMDFLUSH ;  /* 0x00000000000079b7 */ /* 0x0081e40000000000 */
.L_x_101:
[----:B------:R-:W-:Y:S05]  /*6240*/  BSYNC.RECONVERGENT B0 ;  /* 0x0000000000007941 */ /* 0x000fea0003800200 */
.L_x_100:
[----:B------:R-:W-:Y:S04]  /*6250*/  BSSY.RECONVERGENT B0, `(.L_x_102) ;  /* 0x0000003000007945 */ /* 0x000fe80003800200 */
[----:B------:R-:W-:Y:S05]  /*6260*/  @P0 BRA `(.L_x_103) ;  /* 0x0000000000040947 */ /* 0x000fea0003800000 */
[----:B------:R-:W-:Y:S04]  /*6270*/  DEPBAR.LE SB0, 0x0 ;  /* 0x000080000000791a */ /* 0x000fe80000000000 */
.L_x_103:
[----:B------:R-:W-:Y:S05]  /*6280*/  BSYNC.RECONVERGENT B0 ;  /* 0x0000000000007941 */ /* 0x000fea0003800200 */
.L_x_102:
[----:B------:R-:W-:Y:S01]  /*6290*/  BAR.SYNC.DEFER_BLOCKING 0x1, 0x80 ;  /* 0x0042000000007b1d */ /* 0x000fe20000010000 */
[----:B------:R-:W-:Y:S01]  /*62a0*/  UIADD3 UR43, UPT, UPT, UR43, 0x1, URZ ;  /* 0x000000012b2b7890 */ /* 0x000fe2000fffe0ff */
[----:B------:R-:W-:Y:S02]  /*62b0*/  IADD3 R27, PT, PT, R27, 0x1, RZ ;  /* 0x000000011b1b7810 */ /* 0x000fe40007ffe0ff */
[----:B------:R-:W-:Y:S01]  /*62c0*/  IADD3 R56, PT, PT, R56, 0x1, RZ ;  /* 0x0000000138387810 */ /* 0x000fe20007ffe0ff */
[----:B------:R-:W-:Y:S09]  /*62d0*/  UISETP.NE.AND UP0, UPT, UR43, URZ, UPT ;  /* 0x000000ff2b00728c */ /* 0x000ff2000bf05270 */
[----:B------:R-:W-:Y:S05]  /*62e0*/  BRA.U !UP0, `(.L_x_104) ;  /* 0x0000000108287547 */ /* 0x000fea000b800000 */
[----:B------:R-:W-:Y:S01]  /*62f0*/  ISETP.NE.AND P0, PT, R64, RZ, PT ;  /* 0x000000ff4000720c */ /* 0x000fe20003f05270 */
[----:B------:R-:W-:Y:S11]  /*6300*/  IMAD.U32 R0, RZ, RZ, UR37 ;  /* 0x00000025ff007e24 */ /* 0x000ff6000f8e00ff */
[----:B------:R-:W-:Y:S01]  /*6310*/  @!UPT UIADD3 URZ, UPT, UPT, URZ, URZ, URZ ;  /* 0x000000fffffff290 */ /* 0x000fe2000fffe0ff */
[C---:B------:R-:W-:Y:S01]  /*6320*/  @P0 LEA R2, R55.reuse, UR42, 0x3 ;  /* 0x0000002a37020c11 */ /* 0x040fe2000f8e18ff */
[----:B------:R-:W-:Y:S04]  /*6330*/  VIADD R55, R55, 0x1 ;  /* 0x0000000137377836 */ /* 0x000fe80000000000 */
[----:B------:R-:W-:Y:S05]  /*6340*/  @P0 VIADD R2, R2, 0xc0 ;  /* 0x000000c002020836 */ /* 0x000fea0000000000 */
[----:B------:R-:W-:Y:S04]  /*6350*/  @P0 PRMT R0, R0, 0x654, R2 ;  /* 0x0000065400000816 */ /* 0x000fe80000000002 */
[----:B------:R3:W-:Y:S01]  /*6360*/  @P0 SYNCS.ARRIVE.TRANS64.RED.A1T0 RZ, [R0+URZ], RZ ;  /* 0x000000ff00ff09a7 */ /* 0x0007e200081004ff */
[C---:B------:R-:W-:Y:S04]  /*6370*/  ISETP.NE.AND P0, PT, R55.reuse, 0x2, PT ;  /* 0x000000023700780c */ /* 0x040fe80003f05270 */
[----:B------:R-:W-:Y:S09]  /*6380*/  SEL R55, R55, RZ, P0 ;  /* 0x000000ff37377207 */ /* 0x000ff20000000000 */
.L_x_104:
[----:B------:R-:W-:Y:S01]  /*6390*/  ISETP.NE.AND P3, PT, R62, RZ, PT ;  /* 0x000000ff3e00720c */ /* 0x000fe20003f65270 */
[----:B------:R-:W-:Y:S01]  /*63a0*/  IMAD.IADD R47, R25, 0x1, R31 ;  /* 0x00000001192f7824 */ /* 0x000fe200078e021f */
[----:B------:R-:W-:Y:S01]  /*63b0*/  ISETP.NE.AND P0, PT, R63, 0x2, PT ;  /* 0x000000023f00780c */ /* 0x000fe20003f05270 */
[----:B------:R-:W-:Y:S01]  /*63c0*/  IMAD.IADD R48, R26, 0x1, R46 ;  /* 0x000000011a307824 */ /* 0x000fe200078e022e */
[----:B------:R-:W-:Y:S02]  /*63d0*/  ISETP.NE.AND P1, PT, R27, 0x4, PT ;  /* 0x000000041b00780c */ /* 0x000fe40003f25270 */
[----:B------:R-:W-:Y:S02]  /*63e0*/  ISETP.NE.AND P2, PT, R56, 0x2, PT ;  /* 0x000000023800780c */ /* 0x000fe40003f45270 */
[----:B------:R-:W-:Y:S02]  /*63f0*/  SEL R3, RZ, 0x1, P0 ;  /* 0x00000001ff037807 */ /* 0x000fe40000000000 */
[----:B------:R-:W-:Y:S02]  /*6400*/  SEL R2, RZ, 0x1, P1 ;  /* 0x00000001ff027807 */ /* 0x000fe40000800000 */
[----:B---3--:R-:W-:Y:S02]  /*6410*/  SEL R0, RZ, 0x1, P2 ;  /* 0x00000001ff007807 */ /* 0x008fe40001000000 */
[----:B------:R-:W-:Y:S02]  /*6420*/  @P3 R2UR UR36, R54 ;  /* 0x00000000362432ca */ /* 0x000fe400000e0000 */
[----:B------:R-:W-:Y:S02]  /*6430*/  LOP3.LUT R57, R57, R3, RZ, 0x3c, !PT ;  /* 0x0000000339397212 */ /* 0x000fe400078e3cff */
[----:B------:R-:W-:Y:S02]  /*6440*/  LOP3.LUT R58, R58, R2, RZ, 0x3c, !PT ;  /* 0x000000023a3a7212 */ /* 0x000fe400078e3cff */
[----:B------:R-:W-:Y:S02]  /*6450*/  LOP3.LUT R59, R59, R0, RZ, 0x3c, !PT ;  /* 0x000000003b3b7212 */ /* 0x000fe400078e3cff */
[----:B------:R-:W-:Y:S02]  /*6460*/  SEL R63, R63, RZ, P0 ;  /* 0x000000ff3f3f7207 */ /* 0x000fe40000000000 */
[----:B------:R-:W-:Y:S02]  /*6470*/  SEL R27, R27, RZ, P1 ;  /* 0x000000ff1b1b7207 */ /* 0x000fe40000800000 */
[----:B------:R-:W-:Y:S01]  /*6480*/  SEL R56, R56, RZ, P2 ;  /* 0x000000ff38387207 */ /* 0x000fe20001000000 */
[----:B------:R-:W-:Y:S06]  /*6490*/  @P3 BRA `(.L_x_105) ;  /* 0xffffffec00083947 */ /* 0x000fec000383ffff */
[----:B------:R-:W-:-:S09]  /*64a0*/  UISETP.NE.AND UP0, UPT, UR45, URZ, UPT ;  /* 0x000000ff2d00728c */ /* 0x000fd2000bf05270 */
[----:B------:R-:W-:Y:S05]  /*64b0*/  BRA.U !UP0, `(.L_x_106) ;  /* 0x0000000108487547 */ /* 0x000fea000b800000 */
[----:B------:R-:W3:Y:S02]  /*64c0*/  LDCU.64 UR4, c[0x0][0x890] ;  /* 0x00011200ff0477ac */ /* 0x000ee40008000a00 */
[----:B---3--:R-:W-:-:S04]  /*64d0*/  UISETP.NE.U32.AND UP0, UPT, UR4, URZ, UPT ;  /* 0x000000ff0400728c */ /* 0x008fc8000bf05070 */
[----:B------:R-:W-:-:S09]  /*64e0*/  UISETP.NE.AND.EX UP0, UPT, UR5, URZ, UPT, UP0 ;  /* 0x000000ff0500728c */ /* 0x000fd2000bf05300 */
[----:B------:R-:W-:Y:S05]  /*64f0*/  BRA.U UP0, `(.L_x_107) ;  /* 0x00000001000c7547 */ /* 0x000fea000b800000 */
[----:B------:R-:W-:-:S13]  /*6500*/  FSETP.NEU.AND P0, PT, R30, RZ, PT ;  /* 0x000000ff1e00720b */ /* 0x000fda0003f0d000 */
[----:B------:R-:W-:Y:S05]  /*6510*/  @!P0 EXIT ;  /* 0x000000000000894d */ /* 0x000fea0003800000 */
[----:B------:R-:W-:Y:S05]  /*6520*/  BRA `(.L_x_106) ;  /* 0x00000000002c7947 */ /* 0x000fea0003800000 */
.L_x_107:
[----:B------:R-:W-:Y:S01]  /*6530*/  LOP3.LUT P0, RZ, R49, 0xff, RZ, 0xc0, !PT ;  /* 0x000000ff31ff7812 */ /* 0x000fe2000780c0ff */
[----:B------:R-:W-:-:S12]  /*6540*/  BSSY.RECONVERGENT B0, `(.L_x_106) ;  /* 0x0000009000007945 */ /* 0x000fd80003800200 */
[----:B------:R-:W-:Y:S05]  /*6550*/  @P0 BRA `(.L_x_108) ;  /* 0x0000000000140947 */ /* 0x000fea0003800000 */
[----:B------:R-:W3:Y:S02]  /*6560*/  LDCU.64 UR4, c[0x0][0x888] ;  /* 0x00011100ff0477ac */ /* 0x000ee40008000a00 */
[----:B---3--:R-:W-:-:S04]  /*6570*/  ISETP.NE.U32.AND P0, PT, RZ, UR4, PT ;  /* 0x00000004ff007c0c */ /* 0x008fc8000bf05070 */
[----:B------:R-:W-:-:S13]  /*6580*/  ISETP.NE.AND.EX P0, PT, RZ, UR5, PT, P0 ;  /* 0x00000005ff007c0c */ /* 0x000fda000bf05300 */
[----:B------:R-:W-:Y:S05]  /*6590*/  @!P0 EXIT ;  /* 0x000000000000894d */ /* 0x000fea0003800000 */
[----:B------:R-:W-:Y:S05]  /*65a0*/  BRA `(.L_x_109) ;  /* 0x0000000000087947 */ /* 0x000fea0003800000 */
.L_x_108:
[----:B------:R-:W-:-:S13]  /*65b0*/  FSETP.NEU.AND P0, PT, R30, RZ, PT ;  /* 0x000000ff1e00720b */ /* 0x000fda0003f0d000 */
[----:B------:R-:W-:Y:S05]  /*65c0*/  @!P0 EXIT ;  /* 0x000000000000894d */ /* 0x000fea0003800000 */
.L_x_109:
[----:B------:R-:W-:Y:S05]  /*65d0*/  BSYNC.RECONVERGENT B0 ;  /* 0x0000000000007941 */ /* 0x000fea0003800200 */
.L_x_106:
[----:B------:R-:W-:-:S04]  /*65e0*/  DEPBAR.LE SB0, 0x0 ;  /* 0x000080000000791a */ /* 0x000fc80000000000 */
[----:B------:R-:W-:Y:S05]  /*65f0*/  EXIT ;  /* 0x000000000000794d */ /* 0x000fea0003800000 */
.L_x_20:
[----:B--2---:R2:W1:Y:S02]  /*6600*/  SYNCS.PHASECHK.TRANS64.TRYWAIT P0, [R2+URZ+0x150], R3 ;  /* 0x00015003020075a7 */ /* 0x00446400080011ff */
[----:B-1----:R-:W-:Y:S05]  /*6610*/  @!P0 NANOSLEEP.SYNCS 0x989680 ;  /* 0x009896800000895d */ /* 0x002fea0003900000 */
[----:B------:R-:W1:Y:S02]  /*6620*/  @!P0 SYNCS.PHASECHK.TRANS64 P0, [R2+URZ+0x150], R3 ;  /* 0x00015003020085a7 */ /* 0x000e6400080010ff */
[----:B-1----:R-:W-:Y:S05]  /*6630*/  @!P0 BRA `(.L_x_20) ;  /* 0xfffffffc00f08947 */ /* 0x002fea000383ffff */
[----:B------:R-:W-:Y:S05]  /*6640*/  BRA `(.L_x_110) ;  /* 0xffffffb000187947 */ /* 0x000fea000383ffff */
.L_x_23:
[----:B-1----:R-:W-:-:S07]  /*6650*/  MOV R2, UR33 ;  /* 0x0000002100027c02 */ /* 0x002fce0008000f00 */
.L_x_111:
[----:B-1----:R1:W2:Y:S02]  /*6660*/  SYNCS.PHASECHK.TRANS64.TRYWAIT P0, [R2+URZ+0x58], R4 ;  /* 0x00005804020075a7 */ /* 0x0022a400080011ff */
[----:B--2---:R-:W-:Y:S05]  /*6670*/  @!P0 NANOSLEEP.SYNCS 0x989680 ;  /* 0x009896800000895d */ /* 0x004fea0003900000 */
[----:B------:R-:W2:Y:S02]  /*6680*/  @!P0 SYNCS.PHASECHK.TRANS64 P0, [R2+URZ+0x58], R4 ;  /* 0x00005804020085a7 */ /* 0x000ea400080010ff */
[----:B--2---:R-:W-:Y:S05]  /*6690*/  @!P0 BRA `(.L_x_111) ;  /* 0xfffffffc00f08947 */ /* 0x004fea000383ffff */
[----:B------:R-:W-:Y:S05]  /*66a0*/  BRA `(.L_x_22) ;  /* 0xffffffb000687947 */ /* 0x000fea000383ffff */
.L_x_29:
[----:B-1----:R-:W-:-:S07]  /*66b0*/  MOV R2, UR33 ;  /* 0x0000002100027c02 */ /* 0x002fce0008000f00 */
.L_x_112:
[----:B-1----:R1:W2:Y:S02]  /*66c0*/  SYNCS.PHASECHK.TRANS64.TRYWAIT P0, [R2+URZ+0x58], R4 ;  /* 0x00005804020075a7 */ /* 0x0022a400080011ff */
[----:B--2---:R-:W-:Y:S05]  /*66d0*/  @!P0 NANOSLEEP.SYNCS 0x989680 ;  /* 0x009896800000895d */ /* 0x004fea0003900000 */
[----:B------:R-:W2:Y:S02]  /*66e0*/  @!P0 SYNCS.PHASECHK.TRANS64 P0, [R2+URZ+0x58], R4 ;  /* 0x00005804020085a7 */ /* 0x000ea400080010ff */
[----:B--2---:R-:W-:Y:S05]  /*66f0*/  @!P0 BRA `(.L_x_112) ;  /* 0xfffffffc00f08947 */ /* 0x004fea000383ffff */
[----:B------:R-:W-:Y:S05]  /*6700*/  BRA `(.L_x_28) ;  /* 0xffffffb400407947 */ /* 0x000fea000383ffff */
.L_x_33:
[----:B-1----:R1:W2:Y:S02]  /*6710*/  SYNCS.PHASECHK.TRANS64.TRYWAIT P0, [R2+URZ+0xe0], R3 ;  /* 0x0000e003020075a7 */ /* 0x0022a400080011ff */
[----:B--2---:R-:W-:Y:S05]  /*6720*/  @!P0 NANOSLEEP.SYNCS 0x989680 ;  /* 0x009896800000895d */ /* 0x004fea0003900000 */
[----:B------:R-:W2:Y:S02]  /*6730*/  @!P0 SYNCS.PHASECHK.TRANS64 P0, [R2+URZ+0xe0], R3 ;  /* 0x0000e003020085a7 */ /* 0x000ea400080010ff */
[----:B--2---:R-:W-:Y:S05]  /*6740*/  @!P0 BRA `(.L_x_33) ;  /* 0xfffffffc00f08947 */ /* 0x004fea000383ffff */
[----:B------:R-:W-:Y:S05]  /*6750*/  BRA `(.L_x_113) ;  /* 0xffffffb400f87947 */ /* 0x000fea000383ffff */
.L_x_37:
[----:B----4-:R-:W-:-:S07]  /*6760*/  MOV R0, UR5 ;  /* 0x0000000500007c02 */ /* 0x010fce0008000f00 */
.L_x_114:
[----:B-1----:R1:W2:Y:S02]  /*6770*/  SYNCS.PHASECHK.TRANS64.TRYWAIT P0, [R0+URZ], R2 ;  /* 0x00000002000075a7 */ /* 0x0022a400080011ff */
[----:B--2---:R-:W-:Y:S05]  /*6780*/  @!P0 NANOSLEEP.SYNCS 0x989680 ;  /* 0x009896800000895d */ /* 0x004fea0003900000 */
[----:B------:R-:W2:Y:S02]  /*6790*/  @!P0 SYNCS.PHASECHK.TRANS64 P0, [R0+URZ], R2 ;  /* 0x00000002000085a7 */ /* 0x000ea400080010ff */
[----:B--2---:R-:W-:Y:S05]  /*67a0*/  @!P0 BRA `(.L_x_114) ;  /* 0xfffffffc00f08947 */ /* 0x004fea000383ffff */
[----:B------:R-:W-:Y:S05]  /*67b0*/  BRA `(.L_x_115) ;  /* 0xffffffbc00687947 */ /* 0x000fea000383ffff */
.L_x_38:
[----:B----4-:R-:W-:-:S07]  /*67c0*/  MOV R0, UR5 ;  /* 0x0000000500007c02 */ /* 0x010fce0008000f00 */
.L_x_116:
[----:B-1----:R1:W2:Y:S02]  /*67d0*/  SYNCS.PHASECHK.TRANS64.TRYWAIT P0, [R0+URZ], R3 ;  /* 0x00000003000075a7 */ /* 0x0022a400080011ff */
[----:B--2---:R-:W-:Y:S05]  /*67e0*/  @!P0 NANOSLEEP.SYNCS 0x989680 ;  /* 0x009896800000895d */ /* 0x004fea0003900000 */
[----:B------:R-:W2:Y:S02]  /*67f0*/  @!P0 SYNCS.PHASECHK.TRANS64 P0, [R0+URZ], R3 ;  /* 0x00000003000085a7 */ /* 0x000ea400080010ff */
[----:B--2---:R-:W-:Y:S05]  /*6800*/  @!P0 BRA `(.L_x_116) ;  /* 0xfffffffc00f08947 */ /* 0x004fea000383ffff */
[----:B------:R-:W-:Y:S05]  /*6810*/  BRA `(.L_x_117) ;  /* 0xffffffbc00747947 */ /* 0x000fea000383ffff */
.L_x_39:
[----:B----4-:R-:W-:-:S07]  /*6820*/  MOV R0, UR5 ;  /* 0x0000000500007c02 */ /* 0x010fce0008000f00 */
.L_x_118:
[----:B-1----:R1:W2:Y:S02]  /*6830*/  SYNCS.PHASECHK.TRANS64.TRYWAIT P0, [R0+URZ], R3 ;  /* 0x00000003000075a7 */ /* 0x0022a400080011ff */
[----:B--2---:R-:W-:Y:S05]  /*6840*/  @!P0 NANOSLEEP.SYNCS 0x989680 ;  /* 0x009896800000895d */ /* 0x004fea0003900000 */
[----:B------:R-:W2:Y:S02]  /*6850*/  @!P0 SYNCS.PHASECHK.TRANS64 P0, [R0+URZ], R3 ;  /* 0x00000003000085a7 */ /* 0x000ea400080010ff */
[----:B--2---:R-:W-:Y:S05]  /*6860*/  @!P0 BRA `(.L_x_118) ;  /* 0xfffffffc00f08947 */ /* 0x004fea000383ffff */
[----:B------:R-:W-:Y:S05]  /*6870*/  BRA `(.L_x_119) ;  /* 0xffffffbc00807947 */ /* 0x000fea000383ffff */
.L_x_40:
[----:B----4-:R-:W-:-:S07]  /*6880*/  MOV R0, UR5 ;  /* 0x0000000500007c02 */ /* 0x010fce0008000f00 */
.L_x_120:
[----:B-1----:R1:W2:Y:S02]  /*6890*/  SYNCS.PHASECHK.TRANS64.TRYWAIT P0, [R0+URZ], R3 ;  /* 0x00000003000075a7 */ /* 0x0022a400080011ff */
[----:B--2---:R-:W-:Y:S05]  /*68a0*/  @!P0 NANOSLEEP.SYNCS 0x989680 ;  /* 0x009896800000895d */ /* 0x004fea0003900000 */
[----:B------:R-:W2:Y:S02]  /*68b0*/  @!P0 SYNCS.PHASECHK.TRANS64 P0, [R0+URZ], R3 ;  /* 0x00000003000085a7 */ /* 0x000ea400080010ff */
[----:B--2---:R-:W-:Y:S05]  /*68c0*/  @!P0 BRA `(.L_x_120) ;  /* 0xfffffffc00f08947 */ /* 0x004fea000383ffff */
[----:B------:R-:W-:Y:S05]  /*68d0*/  BRA `(.L_x_121) ;  /* 0xffffffbc008c7947 */ /* 0x000fea000383ffff */
.L_x_41:
[----:B----4-:R-:W-:-:S07]  /*68e0*/  MOV R0, UR5 ;  /* 0x0000000500007c02 */ /* 0x010fce0008000f00 */
.L_x_122:
[----:B-1----:R1:W2:Y:S02]  /*68f0*/  SYNCS.PHASECHK.TRANS64.TRYWAIT P0, [R0+URZ], R3 ;  /* 0x00000003000075a7 */ /* 0x0022a400080011ff */
[----:B--2---:R-:W-:Y:S05]  /*6900*/  @!P0 NANOSLEEP.SYNCS 0x989680 ;  /* 0x009896800000895d */ /* 0x004fea0003900000 */
[----:B------:R-:W2:Y:S02]  /*6910*/  @!P0 SYNCS.PHASECHK.TRANS64 P0, [R0+URZ], R3 ;  /* 0x00000003000085a7 */ /* 0x000ea400080010ff */
[----:B--2---:R-:W-:Y:S05]  /*6920*/  @!P0 BRA `(.L_x_122) ;  /* 0xfffffffc00f08947 */ /* 0x004fea000383ffff */
[----:B------:R-:W-:Y:S05]  /*6930*/  BRA `(.L_x_123) ;  /* 0xffffffbc00987947 */ /* 0x000fea000383ffff */
.L_x_42:
[----:B----4-:R-:W-:-:S07]  /*6940*/  MOV R0, UR5 ;  /* 0x0000000500007c02 */ /* 0x010fce0008000f00 */
.L_x_124:
[----:B-1----:R1:W2:Y:S02]  /*6950*/  SYNCS.PHASECHK.TRANS64.TRYWAIT P0, [R0+URZ], R3 ;  /* 0x00000003000075a7 */ /* 0x0022a400080011ff */
[----:B--2---:R-:W-:Y:S05]  /*6960*/  @!P0 NANOSLEEP.SYNCS 0x989680 ;  /* 0x009896800000895d */ /* 0x004fea0003900000 */
[----:B------:R-:W2:Y:S02]  /*6970*/  @!P0 SYNCS.PHASECHK.TRANS64 P0, [R0+URZ], R3 ;  /* 0x00000003000085a7 */ /* 0x000ea400080010ff */
[----:B--2---:R-:W-:Y:S05]  /*6980*/  @!P0 BRA `(.L_x_124) ;  /* 0xfffffffc00f08947 */ /* 0x004fea000383ffff */
[----:B------:R-:W-:Y:S05]  /*6990*/  BRA `(.L_x_125) ;  /* 0xffffffbc00a47947 */ /* 0x000fea000383ffff */
.L_x_43:
[----:B----4-:R-:W-:-:S07]  /*69a0*/  MOV R0, UR5 ;  /* 0x0000000500007c02 */ /* 0x010fce0008000f00 */
.L_x_126:
[----:B-1----:R1:W2:Y:S02]  /*69b0*/  SYNCS.PHASECHK.TRANS64.TRYWAIT P0, [R0+URZ], R3 ;  /* 0x00000003000075a7 */ /* 0x0022a400080011ff */
[----:B--2---:R-:W-:Y:S05]  /*69c0*/  @!P0 NANOSLEEP.SYNCS 0x989680 ;  /* 0x009896800000895d */ /* 0x004fea0003900000 */
[----:B------:R-:W2:Y:S02]  /*69d0*/  @!P0 SYNCS.PHASECHK.TRANS64 P0, [R0+URZ], R3 ;  /* 0x00000003000085a7 */ /* 0x000ea400080010ff */
[----:B--2---:R-:W-:Y:S05]  /*69e0*/  @!P0 BRA `(.L_x_126) ;  /* 0xfffffffc00f08947 */ /* 0x004fea000383ffff */
[----:B------:R-:W-:Y:S05]  /*69f0*/  BRA `(.L_x_127) ;  /* 0xffffffbc00b07947 */ /* 0x000fea000383ffff */
.L_x_44:
[----:B----4-:R-:W-:-:S07]  /*6a00*/  MOV R0, UR5 ;  /* 0x0000000500007c02 */ /* 0x010fce0008000f00 */
.L_x_128:
[----:B-1----:R1:W2:Y:S02]  /*6a10*/  SYNCS.PHASECHK.TRANS64.TRYWAIT P0, [R0+URZ], R3 ;  /* 0x00000003000075a7 */ /* 0x0022a400080011ff */
[----:B--2---:R-:W-:Y:S05]  /*6a20*/  @!P0 NANOSLEEP.SYNCS 0x989680 ;  /* 0x009896800000895d */ /* 0x004fea0003900000 */
[----:B------:R-:W2:Y:S02]  /*6a30*/  @!P0 SYNCS.PHASECHK.TRANS64 P0, [R0+URZ], R3 ;  /* 0x00000003000085a7 */ /* 0x000ea400080010ff */
[----:B--2---:R-:W-:Y:S05]  /*6a40*/  @!P0 BRA `(.L_x_128) ;  /* 0xfffffffc00f08947 */ /* 0x004fea000383ffff */
[----:B------:R-:W-:Y:S05]  /*6a50*/  BRA `(.L_x_129) ;  /* 0xffffffbc00bc7947 */ /* 0x000fea000383ffff */
.L_x_45:
[----:B----4-:R-:W-:-:S07]  /*6a60*/  MOV R0, UR5 ;  /* 0x0000000500007c02 */ /* 0x010fce0008000f00 */
.L_x_130:
[----:B-1----:R1:W2:Y:S02]  /*6a70*/  SYNCS.PHASECHK.TRANS64.TRYWAIT P0, [R0+URZ], R3 ;  /* 0x00000003000075a7 */ /* 0x0022a400080011ff */
[----:B--2---:R-:W-:Y:S05]  /*6a80*/  @!P0 NANOSLEEP.SYNCS 0x989680 ;  /* 0x009896800000895d */ /* 0x004fea0003900000 */
[----:B------:R-:W2:Y:S02]  /*6a90*/  @!P0 SYNCS.PHASECHK.TRANS64 P0, [R0+URZ], R3 ;  /* 0x00000003000085a7 */ /* 0x000ea400080010ff */
[----:B--2---:R-:W-:Y:S05]  /*6aa0*/  @!P0 BRA `(.L_x_130) ;  /* 0xfffffffc00f08947 */ /* 0x004fea000383ffff */
[----:B------:R-:W-:Y:S05]  /*6ab0*/  BRA `(.L_x_131) ;  /* 0xffffffbc00c87947 */ /* 0x000fea000383ffff */
.L_x_46:
[----:B----4-:R-:W-:-:S07]  /*6ac0*/  MOV R0, UR5 ;  /* 0x0000000500007c02 */ /* 0x010fce0008000f00 */
.L_x_132:
[----:B-1----:R1:W2:Y:S02]  /*6ad0*/  SYNCS.PHASECHK.TRANS64.TRYWAIT P0, [R0+URZ], R3 ;  /* 0x00000003000075a7 */ /* 0x0022a400080011ff */
[----:B--2---:R-:W-:Y:S05]  /*6ae0*/  @!P0 NANOSLEEP.SYNCS 0x989680 ;  /* 0x009896800000895d */ /* 0x004fea0003900000 */
[----:B------:R-:W2:Y:S02]  /*6af0*/  @!P0 SYNCS.PHASECHK.TRANS64 P0, [R0+URZ], R3 ;  /* 0x00000003000085a7 */ /* 0x000ea400080010ff */
[----:B--2---:R-:W-:Y:S05]  /*6b00*/  @!P0 BRA `(.L_x_132) ;  /* 0xfffffffc00f08947 */ /* 0x004fea000383ffff */
[----:B------:R-:W-:Y:S05]  /*6b10*/  BRA `(.L_x_133) ;  /* 0xffffffbc00d47947 */ /* 0x000fea000383ffff */
.L_x_49:
[----:B-1----:R1:W2:Y:S02]  /*6b20*/  SYNCS.PHASECHK.TRANS64.TRYWAIT P0, [R0+URZ+0x140], R4 ;  /* 0x00014004000075a7 */ /* 0x0022a400080011ff */
[----:B--2---:R-:W-:Y:S05]  /*6b30*/  @!P0 NANOSLEEP.SYNCS 0x989680 ;  /* 0x009896800000895d */ /* 0x004fea0003900000 */
[----:B------:R-:W2:Y:S02]  /*6b40*/  @!P0 SYNCS.PHASECHK.TRANS64 P0, [R0+URZ+0x140], R4 ;  /* 0x00014004000085a7 */ /* 0x000ea400080010ff */
[----:B--2---:R-:W-:Y:S05]  /*6b50*/  @!P0 BRA `(.L_x_49) ;  /* 0xfffffffc00f08947 */ /* 0x004fea000383ffff */
[----:B------:R-:W-:Y:S05]  /*6b60*/  BRA `(.L_x_134) ;  /* 0xffffffc000307947 */ /* 0x000fea000383ffff */
.L_x_50:
[----:B------:R-:W-:-:S07]  /*6b70*/  MOV R0, UR5 ;  /* 0x0000000500007c02 */ /* 0x000fce0008000f00 */
.L_x_135:
[----:B-1----:R1:W2:Y:S02]  /*6b80*/  SYNCS.PHASECHK.TRANS64.TRYWAIT P0, [R0+URZ+0xf0], R5 ;  /* 0x0000f005000075a7 */ /* 0x0022a400080011ff */
[----:B--2---:R-:W-:Y:S05]  /*6b90*/  @!P0 NANOSLEEP.SYNCS 0x989680 ;  /* 0x009896800000895d */ /* 0x004fea0003900000 */
[----:B------:R-:W2:Y:S02]  /*6ba0*/  @!P0 SYNCS.PHASECHK.TRANS64 P0, [R0+URZ+0xf0], R5 ;  /* 0x0000f005000085a7 */ /* 0x000ea400080010ff */
[----:B--2---:R-:W-:Y:S05]  /*6bb0*/  @!P0 BRA `(.L_x_135) ;  /* 0xfffffffc00f08947 */ /* 0x004fea000383ffff */
[----:B------:R-:W-:Y:S05]  /*6bc0*/  BRA `(.L_x_136) ;  /* 0xffffffc000407947 */ /* 0x000fea000383ffff */
.L_x_51:
[----:B-1----:R1:W2:Y:S02]  /*6bd0*/  SYNCS.PHASECHK.TRANS64.TRYWAIT P1, [R0+URZ+0xe0], R4 ;  /* 0x0000e004000075a7 */ /* 0x0022a400080211ff */
[----:B--2---:R-:W-:Y:S05]  /*6be0*/  @!P1 NANOSLEEP.SYNCS 0x989680 ;  /* 0x009896800000995d */ /* 0x004fea0003900000 */
[----:B------:R-:W2:Y:S02]  /*6bf0*/  @!P1 SYNCS.PHASECHK.TRANS64 P1, [R0+URZ+0xe0], R4 ;  /* 0x0000e004000095a7 */ /* 0x000ea400080210ff */
[----:B--2---:R-:W-:Y:S05]  /*6c00*/  @!P1 BRA `(.L_x_51) ;  /* 0xfffffffc00f09947 */ /* 0x004fea000383ffff */
[----:B------:R-:W-:Y:S05]  /*6c10*/  BRA `(.L_x_137) ;  /* 0xffffffc000707947 */ /* 0x000fea000383ffff */
.L_x_54:
[----:B------:R-:W-:-:S07]  /*6c20*/  MOV R0, UR5 ;  /* 0x0000000500007c02 */ /* 0x000fce0008000f00 */
.L_x_138:
[----:B-1----:R1:W2:Y:S02]  /*6c30*/  SYNCS.PHASECHK.TRANS64.TRYWAIT P0, [R0+URZ+0xf0], R2 ;  /* 0x0000f002000075a7 */ /* 0x0022a400080011ff */
[----:B--2---:R-:W-:Y:S05]  /*6c40*/  @!P0 NANOSLEEP.SYNCS 0x989680 ;  /* 0x009896800000895d */ /* 0x004fea0003900000 */
[----:B------:R-:W2:Y:S02]  /*6c50*/  @!P0 SYNCS.PHASECHK.TRANS64 P0, [R0+URZ+0xf0], R2 ;  /* 0x0000f002000085a7 */ /* 0x000ea400080010ff */
[----:B--2---:R-:W-:Y:S05]  /*6c60*/  @!P0 BRA `(.L_x_138) ;  /* 0xfffffffc00f08947 */ /* 0x004fea000383ffff */
[----:B------:R-:W-:Y:S05]  /*6c70*/  BRA `(.L_x_53) ;  /* 0xffffffc000c47947 */ /* 0x000fea000383ffff */
.L_x_61:
[----:B-1----:R1:W2:Y:S02]  /*6c80*/  SYNCS.PHASECHK.TRANS64.TRYWAIT P1, [R0+URZ+0xe0], R2 ;  /* 0x0000e002000075a7 */ /* 0x0022a400080211ff */
[----:B--2---:R-:W-:Y:S05]  /*6c90*/  @!P1 NANOSLEEP.SYNCS 0x989680 ;  /* 0x009896800000995d */ /* 0x004fea0003900000 */
[----:B------:R-:W2:Y:S02]  /*6ca0*/  @!P1 SYNCS.PHASECHK.TRANS64 P1, [R0+URZ+0xe0], R2 ;  /* 0x0000e002000095a7 */ /* 0x000ea400080210ff */
[----:B--2---:R-:W-:Y:S05]  /*6cb0*/  @!P1 BRA `(.L_x_61) ;  /* 0xfffffffc00f09947 */ /* 0x004fea000383ffff */
[----:B------:R-:W-:Y:S05]  /*6cc0*/  BRA `(.L_x_139) ;  /* 0xffffffc800547947 */ /* 0x000fea000383ffff */
.L_x_62:
[----:B------:R-:W-:-:S07]  /*6cd0*/  MOV R2, UR6 ;  /* 0x0000000600027c02 */ /* 0x000fce0008000f00 */
.L_x_140:
[----:B-1----:R1:W2:Y:S02]  /*6ce0*/  SYNCS.PHASECHK.TRANS64.TRYWAIT P0, [R2+URZ+0x120], R0 ;  /* 0x00012000020075a7 */ /* 0x0022a400080011ff */
[----:B--2---:R-:W-:Y:S05]  /*6cf0*/  @!P0 NANOSLEEP.SYNCS 0x989680 ;  /* 0x009896800000895d */ /* 0x004fea0003900000 */
[----:B------:R-:W2:Y:S02]  /*6d00*/  @!P0 SYNCS.PHASECHK.TRANS64 P0, [R2+URZ+0x120], R0 ;  /* 0x00012000020085a7 */ /* 0x000ea400080010ff */
[----:B--2---:R-:W-:Y:S05]  /*6d10*/  @!P0 BRA `(.L_x_140) ;  /* 0xfffffffc00f08947 */ /* 0x004fea000383ffff */
[----:B------:R-:W-:Y:S05]  /*6d20*/  BRA `(.L_x_141) ;  /* 0xffffffc800a47947 */ /* 0x000fea000383ffff */
.L_x_65:
[----:B------:R-:W-:Y:S07]  /*6d30*/  MOV R0, UR11 ;  /* 0x0000000b00007c02 */ /* 0x000fee0008000f00 */
.L_x_142:
[----:B-1----:R1:W2:Y:S02]  /*6d40*/  SYNCS.PHASECHK.TRANS64.TRYWAIT P0, [R0+URZ], R2 ;  /* 0x00000002000075a7 */ /* 0x0022a400080011ff */
[----:B--2---:R-:W-:Y:S05]  /*6d50*/  @!P0 NANOSLEEP.SYNCS 0x989680 ;  /* 0x009896800000895d */ /* 0x004fea0003900000 */
[----:B------:R-:W2:Y:S02]  /*6d60*/  @!P0 SYNCS.PHASECHK.TRANS64 P0, [R0+URZ], R2 ;  /* 0x00000002000085a7 */ /* 0x000ea400080010ff */
[----:B--2---:R-:W-:Y:S05]  /*6d70*/  @!P0 BRA `(.L_x_142) ;  /* 0xfffffffc00f08947 */ /* 0x004fea000383ffff */
[----:B------:R-:W-:Y:S05]  /*6d80*/  BRA `(.L_x_64) ;  /* 0xffffffc800c07947 */ /* 0x000fea000383ffff */
.L_x_68:
[----:B------:R-:W-:-:S07]  /*6d90*/  MOV R0, UR6 ;  /* 0x0000000600007c02 */ /* 0x000fce0008000f00 */
.L_x_143:
[----:B--2---:R2:W4:Y:S02]  /*6da0*/  SYNCS.PHASECHK.TRANS64.TRYWAIT P0, [R0+URZ], R2 ;  /* 0x00000002000075a7 */ /* 0x00452400080011ff */
[----:B----4-:R-:W-:Y:S05]  /*6db0*/  @!P0 NANOSLEEP.SYNCS 0x989680 ;  /* 0x009896800000895d */ /* 0x010fea0003900000 */
[----:B------:R-:W4:Y:S02]  /*6dc0*/  @!P0 SYNCS.PHASECHK.TRANS64 P0, [R0+URZ], R2 ;  /* 0x00000002000085a7 */ /* 0x000f2400080010ff */
[----:B----4-:R-:W-:Y:S05]  /*6dd0*/  @!P0 BRA `(.L_x_143) ;  /* 0xfffffffc00f08947 */ /* 0x010fea000383ffff */
[----:B------:R-:W-:Y:S05]  /*6de0*/  BRA `(.L_x_144) ;  /* 0xffffffcc00ec7947 */ /* 0x000fea000383ffff */
.L_x_69:
[----:B------:R-:W-:-:S07]  /*6df0*/  MOV R0, UR6 ;  /* 0x0000000600007c02 */ /* 0x000fce0008000f00 */
.L_x_145:
[----:B-1----:R1:W2:Y:S02]  /*6e00*/  SYNCS.PHASECHK.TRANS64.TRYWAIT P0, [R0+URZ], R3 ;  /* 0x00000003000075a7 */ /* 0x0022a400080011ff */
[----:B--2---:R-:W-:Y:S05]  /*6e10*/  @!P0 NANOSLEEP.SYNCS 0x989680 ;  /* 0x009896800000895d */ /* 0x004fea0003900000 */
[----:B------:R-:W2:Y:S02]  /*6e20*/  @!P0 SYNCS.PHASECHK.TRANS64 P0, [R0+URZ], R3 ;  /* 0x00000003000085a7 */ /* 0x000ea400080010ff */
[----:B--2---:R-:W-:Y:S05]  /*6e30*/  @!P0 BRA `(.L_x_145) ;  /* 0xfffffffc00f08947 */ /* 0x004fea000383ffff */
[----:B------:R-:W-:Y:S05]  /*6e40*/  BRA `(.L_x_146) ;  /* 0xffffffcc00f87947 */ /* 0x000fea000383ffff */
.L_x_70:
[----:B------:R-:W-:-:S07]  /*6e50*/  MOV R0, UR6 ;  /* 0x0000000600007c02 */ /* 0x000fce0008000f00 */
.L_x_147:
[----:B-1----:R1:W2:Y:S02]  /*6e60*/  SYNCS.PHASECHK.TRANS64.TRYWAIT P0, [R0+URZ], R3 ;  /* 0x00000003000075a7 */ /* 0x0022a400080011ff */
[----:B--2---:R-:W-:Y:S05]  /*6e70*/  @!P0 NANOSLEEP.SYNCS 0x989680 ;  /* 0x009896800000895d */ /* 0x004fea0003900000 */
[----:B------:R-:W2:Y:S02]  /*6e80*/  @!P0 SYNCS.PHASECHK.TRANS64 P0, [R0+URZ], R3 ;  /* 0x00000003000085a7 */ /* 0x000ea400080010ff */
[----:B--2---:R-:W-:Y:S05]  /*6e90*/  @!P0 BRA `(.L_x_147) ;  /* 0xfffffffc00f08947 */ /* 0x004fea000383ffff */
[----:B------:R-:W-:Y:S05]  /*6ea0*/  BRA `(.L_x_148) ;  /* 0xffffffd000047947 */ /* 0x000fea000383ffff */
.L_x_71:
[----:B-1----:R-:W-:-:S07]  /*6eb0*/  MOV R0, UR7 ;  /* 0x0000000700007c02 */ /* 0x002fce0008000f00 */
.L_x_149:
[----:B-1----:R1:W2:Y:S02]  /*6ec0*/  SYNCS.PHASECHK.TRANS64.TRYWAIT P0, [R0+URZ], R2 ;  /* 0x00000002000075a7 */ /* 0x0022a400080011ff */
[----:B--2---:R-:W-:Y:S05]  /*6ed0*/  @!P0 NANOSLEEP.SYNCS 0x989680 ;  /* 0x009896800000895d */ /* 0x004fea0003900000 */
[----:B------:R-:W2:Y:S02]  /*6ee0*/  @!P0 SYNCS.PHASECHK.TRANS64 P0, [R0+URZ], R2 ;  /* 0x00000002000085a7 */ /* 0x000ea400080010ff */
[----:B--2---:R-:W-:Y:S05]  /*6ef0*/  @!P0 BRA `(.L_x_149) ;  /* 0xfffffffc00f08947 */ /* 0x004fea000383ffff */
[----:B------:R-:W-:Y:S05]  /*6f00*/  BRA `(.L_x_150) ;  /* 0xffffffd000107947 */ /* 0x000fea000383ffff */
.L_x_76:
[----:B--2---:R2:W3:Y:S02]  /*6f10*/  SYNCS.PHASECHK.TRANS64.TRYWAIT P0, [R0+URZ+0xe0], R2 ;  /* 0x0000e002000075a7 */ /* 0x0044e400080011ff */
[----:B---3--:R-:W-:Y:S05]  /*6f20*/  @!P0 NANOSLEEP.SYNCS 0x989680 ;  /* 0x009896800000895d */ /* 0x008fea0003900000 */
[----:B------:R-:W3:Y:S02]  /*6f30*/  @!P0 SYNCS.PHASECHK.TRANS64 P0, [R0+URZ+0xe0], R2 ;  /* 0x0000e002000085a7 */ /* 0x000ee400080010ff */
[----:B---3--:R-:W-:Y:S05]  /*6f40*/  @!P0 BRA `(.L_x_76) ;  /* 0xfffffffc00f08947 */ /* 0x008fea000383ffff */
[----:B------:R-:W-:Y:S05]  /*6f50*/  BRA `(.L_x_151) ;  /* 0xffffffd400087947 */ /* 0x000fea000383ffff */
.L_x_79:
[----:B------:R-:W-:Y:S07]  /*6f60*/  MOV R0, UR7 ;  /* 0x0000000700007c02 */ /* 0x000fee0008000f00 */
.L_x_152:
[----:B--2---:R2:W3:Y:S02]  /*6f70*/  SYNCS.PHASECHK.TRANS64.TRYWAIT P0, [R0+URZ+0xd8], R2 ;  /* 0x0000d802000075a7 */ /* 0x0044e400080011ff */
[----:B---3--:R-:W-:Y:S05]  /*6f80*/  @!P0 NANOSLEEP.SYNCS 0x989680 ;  /* 0x009896800000895d */ /* 0x008fea0003900000 */
[----:B------:R-:W3:Y:S02]  /*6f90*/  @!P0 SYNCS.PHASECHK.TRANS64 P0, [R0+URZ+0xd8], R2 ;  /* 0x0000d802000085a7 */ /* 0x000ee400080010ff */
[----:B---3--:R-:W-:Y:S05]  /*6fa0*/  @!P0 BRA `(.L_x_152) ;  /* 0xfffffffc00f08947 */ /* 0x008fea000383ffff */
[----:B------:R-:W-:Y:S05]  /*6fb0*/  BRA `(.L_x_78) ;  /* 0xffffffd400f07947 */ /* 0x000fea000383ffff */
.L_x_82:
[----:B------:R-:W-:Y:S07]  /*6fc0*/  MOV R0, UR13 ;  /* 0x0000000d00007c02 */ /* 0x000fee0008000f00 */
.L_x_153:
[----:B-1----:R1:W2:Y:S02]  /*6fd0*/  SYNCS.PHASECHK.TRANS64.TRYWAIT P2, [R0+URZ+0xc0], R29 ;  /* 0x0000c01d000075a7 */ /* 0x0022a400080411ff */
[----:B--2---:R-:W-:Y:S05]  /*6fe0*/  @!P2 NANOSLEEP.SYNCS 0x989680 ;  /* 0x009896800000a95d */ /* 0x004fea0003900000 */
[----:B------:R-:W2:Y:S02]  /*6ff0*/  @!P2 SYNCS.PHASECHK.TRANS64 P2, [R0+URZ+0xc0], R29 ;  /* 0x0000c01d0000a5a7 */ /* 0x000ea400080410ff */
[----:B--2---:R-:W-:Y:S05]  /*7000*/  @!P2 BRA `(.L_x_153) ;  /* 0xfffffffc00f0a947 */ /* 0x004fea000383ffff */
[----:B------:R-:W-:Y:S05]  /*7010*/  BRA `(.L_x_154) ;  /* 0xffffffd8008c7947 */ /* 0x000fea000383ffff */
.L_x_84:
[----:B------:R-:W-:-:S07]  /*7020*/  MOV R0, UR4 ;  /* 0x0000000400007c02 */ /* 0x000fce0008000f00 */
.L_x_155:
[----:B-1----:R1:W3:Y:S02]  /*7030*/  SYNCS.PHASECHK.TRANS64.TRYWAIT P0, [R0+URZ], R2 ;  /* 0x00000002000075a7 */ /* 0x0022e400080011ff */
[----:B---3--:R-:W-:Y:S05]  /*7040*/  @!P0 NANOSLEEP.SYNCS 0x989680 ;  /* 0x009896800000895d */ /* 0x008fea0003900000 */
[----:B------:R-:W3:Y:S02]  /*7050*/  @!P0 SYNCS.PHASECHK.TRANS64 P0, [R0+URZ], R2 ;  /* 0x00000002000085a7 */ /* 0x000ee400080010ff */
[----:B---3--:R-:W-:Y:S05]  /*7060*/  @!P0 BRA `(.L_x_155) ;  /* 0xfffffffc00f08947 */ /* 0x008fea000383ffff */
[----:B------:R-:W-:Y:S05]  /*7070*/  BRA `(.L_x_156) ;  /* 0xffffffdc00287947 */ /* 0x000fea000383ffff */
.L_x_86:
[----:B--2---:R2:W4:Y:S02]  /*7080*/  SYNCS.PHASECHK.TRANS64.TRYWAIT P0, [R0+URZ+0xe0], R2 ;  /* 0x0000e002000075a7 */ /* 0x00452400080011ff */
[----:B----4-:R-:W-:Y:S05]  /*7090*/  @!P0 NANOSLEEP.SYNCS 0x989680 ;  /* 0x009896800000895d */ /* 0x010fea0003900000 */
[----:B------:R-:W4:Y:S02]  /*70a0*/  @!P0 SYNCS.PHASECHK.TRANS64 P0, [R0+URZ+0xe0], R2 ;  /* 0x0000e002000085a7 */ /* 0x000f2400080010ff */
[----:B----4-:R-:W-:Y:S05]  /*70b0*/  @!P0 BRA `(.L_x_86) ;  /* 0xfffffffc00f08947 */ /* 0x010fea000383ffff */
[----:B------:R-:W-:Y:S05]  /*70c0*/  BRA `(.L_x_157) ;  /* 0xffffffe000107947 */ /* 0x000fea000383ffff */
.L_x_96:
[----:B-1----:R1:W2:Y:S02]  /*70d0*/  SYNCS.PHASECHK.TRANS64.TRYWAIT P1, [R3+URZ+0xb0], R4 ;  /* 0x0000b004030075a7 */ /* 0x0022a400080211ff */
[----:B--2---:R-:W-:Y:S05]  /*70e0*/  @!P1 NANOSLEEP.SYNCS 0x989680 ;  /* 0x009896800000995d */ /* 0x004fea0003900000 */
[----:B------:R-:W2:Y:S02]  /*70f0*/  @!P1 SYNCS.PHASECHK.TRANS64 P1, [R3+URZ+0xb0], R4 ;  /* 0x0000b004030095a7 */ /* 0x000ea400080210ff */
[----:B--2---:R-:W-:Y:S05]  /*7100*/  @!P1 BRA `(.L_x_96) ;  /* 0xfffffffc00f09947 */ /* 0x004fea000383ffff */
[----:B------:R-:W-:Y:S05]  /*7110*/  BRA `(.L_x_95) ;  /* 0xffffffe800f07947 */ /* 0x000fea000383ffff */
.L_x_98:
[----:B----4-:R4:W1:Y:S02]  /*7120*/  SYNCS.PHASECHK.TRANS64.TRYWAIT P1, [R67+URZ+0x100], R5 ;  /* 0x00010005430075a7 */ /* 0x01086400080211ff */
[----:B-1----:R-:W-:Y:S05]  /*7130*/  @!P1 NANOSLEEP.SYNCS 0x989680 ;  /* 0x009896800000995d */ /* 0x002fea0003900000 */
[----:B------:R-:W1:Y:S02]  /*7140*/  @!P1 SYNCS.PHASECHK.TRANS64 P1, [R67+URZ+0x100], R5 ;  /* 0x00010005430095a7 */ /* 0x000e6400080210ff */
[----:B-1----:R-:W-:Y:S05]  /*7150*/  @!P1 BRA `(.L_x_98) ;  /* 0xfffffffc00f09947 */ /* 0x002fea000383ffff */
[----:B------:R-:W-:Y:S05]  /*7160*/  BRA `(.L_x_97) ;  /* 0xffffffec00087947 */ /* 0x000fea000383ffff */
        .weak           $__internal_0_$__cuda_sm10x_tcgen05_guardrail_trap_col_being_dealloced_not_returned_by_alloc
        .type           $__internal_0_$__cuda_sm10x_tcgen05_guardrail_trap_col_being_dealloced_not_returned_by_alloc,@function
        .size           $__internal_0_$__cuda_sm10x_tcgen05_guardrail_trap_col_being_dealloced_not_returned_by_alloc,($__internal_1_$__cuda_sm10x_tcgen05_guardrail_trap_phase_invalid_during_alloc - $__internal_0_$__cuda_sm10x_tcgen05_guardrail_trap_col_being_dealloced_not_returned_by_alloc)
$__internal_0_$__cuda_sm10x_tcgen05_guardrail_trap_col_being_dealloced_not_returned_by_alloc:
[----:B------:R-:W-:Y:S05]  /*7170*/  BPT.TRAP 0x1 ;  /* 0x000000040000795c */ /* 0x000fea0000300000 */
[----:B------:R-:W-:-:S04]  /*7180*/  HFMA2 R3, -RZ, RZ, 0, 0 ;  /* 0x00000000ff037431 */ /* 0x000fc800000001ff */
[----:B------:R-:W-:Y:S05]  /*7190*/  RET.REL.NODEC R2 `(_ZN7cutlass13device_kernelINS_4gemm6kernel13GemmUniversalIN4cute5tupleIJiiiiEEENS1_10collective13CollectiveMmaINS1_35MainloopSm100TmaUmmaWarpSpecializedILi11ELi2ELi4ENS5_IJNS4_1CILi1EEESB_SB_EEEEENS5_IJNSA_ILi64EEENSA_ILi16EEENSA_ILi128EEEEEENS_10bfloat16_tENS5_IJlSB_lEEESI_SJ_NS4_8TiledMMAINS4_8MMA_AtomIJNS4_20SM100_MMA_F16BF16_SSISI_SI_fLi64ELi16ELNS4_4UMMA5MajorE0ELSO_0ELNSN_7ScaleInE0ELSP_0EEEEEENS4_6LayoutISC_NS5_IJNSA_ILi0EEEST_ST_EEEEENS5_IJNS4_10UnderscoreESW_SW_EEEEENS4_13SM90_TMA_LOADENS4_14ComposedLayoutINS4_7SwizzleILi3ELi4ELi3EEENS4_18smem_ptr_flag_bitsILi16EEENSS_INS5_IJNSA_ILi8EEESE_EEENS5_IJSE_SB_EEEEEEEvNS4_8identityESZ_S19_vS1A_EENS_8epilogue10collective18CollectiveEpilogueINS1C_23Sm100TmaWarpSpecializedILi2ELi1ELi8ELb1ELb0EEEJSH_NS5_IJNSS_ISE_SB_EENSS_ISF_SB_EEEEESI_SJ_SI_SJ_NS1C_6fusion15FusionCallbacksIS1G_NS1K_17LinearCombinationISI_fSI_fLNS_15FloatRoundStyleE2EEESH_S1J_JEEENS4_5SM1004TMEM4LOAD26SM100_TMEM_LOAD_16dp256b2xESZ_NS10_INS11_ILi1ELi4ELi3EEES14_NSS_INS5_IJS15_SF_EEENS5_IJSF_SB_EEEEEEENS4_17SM75_U32x4_LDSM_NENS4_14SM90_TMA_STOREES1Y_NS4_17SM90_U32x4_STSM_NENS4_39AutoVectorizingCopyWithAssumedAlignmentILi128EEEEEEvvEEEEvNT_6ParamsE) ;  /* 0xffffff8c02987950 */ /* 0x000fea0003c3ffff */
        .weak           $__internal_1_$__cuda_sm10x_tcgen05_guardrail_trap_phase_invalid_during_alloc
        .type           $__internal_1_$__cuda_sm10x_tcgen05_guardrail_trap_phase_invalid_during_alloc,@function
        .size           $__internal_1_$__cuda_sm10x_tcgen05_guardrail_trap_phase_invalid_during_alloc,($__internal_2_$__cuda_sm10x_tcgen05_guardrail_trap_unallocated_columns_being_dealloced - $__internal_1_$__cuda_sm10x_tcgen05_guardrail_trap_phase_invalid_during_alloc)
$__internal_1_$__cuda_sm10x_tcgen05_guardrail_trap_phase_invalid_during_alloc:
[----:B------:R-:W-:Y:S05]  /*71a0*/  BPT.TRAP 0x1 ;  /* 0x000000040000795c */ /* 0x000fea0000300000 */
[----:B------:R-:W-:-:S04]  /*71b0*/  MOV R3, 0x0 ;  /* 0x0000000000037802 */ /* 0x000fc80000000f00 */
[----:B------:R-:W-:Y:S05]  /*71c0*/  RET.REL.NODEC R2 `(_ZN7cutlass13device_kernelINS_4gemm6kernel13GemmUniversalIN4cute5tupleIJiiiiEEENS1_10collective13CollectiveMmaINS1_35MainloopSm100TmaUmmaWarpSpecializedILi11ELi2ELi4ENS5_IJNS4_1CILi1EEESB_SB_EEEEENS5_IJNSA_ILi64EEENSA_ILi16EEENSA_ILi128EEEEEENS_10bfloat16_tENS5_IJlSB_lEEESI_SJ_NS4_8TiledMMAINS4_8MMA_AtomIJNS4_20SM100_MMA_F16BF16_SSISI_SI_fLi64ELi16ELNS4_4UMMA5MajorE0ELSO_0ELNSN_7ScaleInE0ELSP_0EEEEEENS4_6LayoutISC_NS5_IJNSA_ILi0EEEST_ST_EEEEENS5_IJNS4_10UnderscoreESW_SW_EEEEENS4_13SM90_TMA_LOADENS4_14ComposedLayoutINS4_7SwizzleILi3ELi4ELi3EEENS4_18smem_ptr_flag_bitsILi16EEENSS_INS5_IJNSA_ILi8EEESE_EEENS5_IJSE_SB_EEEEEEEvNS4_8identityESZ_S19_vS1A_EENS_8epilogue10collective18CollectiveEpilogueINS1C_23Sm100TmaWarpSpecializedILi2ELi1ELi8ELb1ELb0EEEJSH_NS5_IJNSS_ISE_SB_EENSS_ISF_SB_EEEEESI_SJ_SI_SJ_NS1C_6fusion15FusionCallbacksIS1G_NS1K_17LinearCombinationISI_fSI_fLNS_15FloatRoundStyleE2EEESH_S1J_JEEENS4_5SM1004TMEM4LOAD26SM100_TMEM_LOAD_16dp256b2xESZ_NS10_INS11_ILi1ELi4ELi3EEES14_NSS_INS5_IJS15_SF_EEENS5_IJSF_SB_EEEEEEENS4_17SM75_U32x4_LDSM_NENS4_14SM90_TMA_STOREES1Y_NS4_17SM90_U32x4_STSM_NENS4_39AutoVectorizingCopyWithAssumedAlignmentILi128EEEEEEvvEEEEvNT_6ParamsE) ;  /* 0xffffff8c028c7950 */ /* 0x000fea0003c3ffff */
        .weak           $__internal_2_$__cuda_sm10x_tcgen05_guardrail_trap_unallocated_columns_being_dealloced
        .type           $__internal_2_$__cuda_sm10x_tcgen05_guardrail_trap_unallocated_columns_being_dealloced,@function
        .size           $__internal_2_$__cuda_sm10x_tcgen05_guardrail_trap_unallocated_columns_being_dealloced,(.L_x_159 - $__internal_2_$__cuda_sm10x_tcgen05_guardrail_trap_unallocated_columns_being_dealloced)
$__internal_2_$__cuda_sm10x_tcgen05_guardrail_trap_unallocated_columns_being_dealloced:
[----:B------:R-:W-:Y:S05]  /*71d0*/  BPT.TRAP 0x1 ;  /* 0x000000040000795c */ /* 0x000fea0000300000 */
[----:B------:R-:W-:-:S04]  /*71e0*/  HFMA2 R3, -RZ, RZ, 0, 0 ;  /* 0x00000000ff037431 */ /* 0x000fc800000001ff */
[----:B------:R-:W-:Y:S05]  /*71f0*/  RET.REL.NODEC R2 `(_ZN7cutlass13device_kernelINS_4gemm6kernel13GemmUniversalIN4cute5tupleIJiiiiEEENS1_10collective13CollectiveMmaINS1_35MainloopSm100TmaUmmaWarpSpecializedILi11ELi2ELi4ENS5_IJNS4_1CILi1EEESB_SB_EEEEENS5_IJNSA_ILi64EEENSA_ILi16EEENSA_ILi128EEEEEENS_10bfloat16_tENS5_IJlSB_lEEESI_SJ_NS4_8TiledMMAINS4_8MMA_AtomIJNS4_20SM100_MMA_F16BF16_SSISI_SI_fLi64ELi16ELNS4_4UMMA5MajorE0ELSO_0ELNSN_7ScaleInE0ELSP_0EEEEEENS4_6LayoutISC_NS5_IJNSA_ILi0EEEST_ST_EEEEENS5_IJNS4_10UnderscoreESW_SW_EEEEENS4_13SM90_TMA_LOADENS4_14ComposedLayoutINS4_7SwizzleILi3ELi4ELi3EEENS4_18smem_ptr_flag_bitsILi16EEENSS_INS5_IJNSA_ILi8EEESE_EEENS5_IJSE_SB_EEEEEEEvNS4_8identityESZ_S19_vS1A_EENS_8epilogue10collective18CollectiveEpilogueINS1C_23Sm100TmaWarpSpecializedILi2ELi1ELi8ELb1ELb0EEEJSH_NS5_IJNSS_ISE_SB_EENSS_ISF_SB_EEEEESI_SJ_SI_SJ_NS1C_6fusion15FusionCallbacksIS1G_NS1K_17LinearCombinationISI_fSI_fLNS_15FloatRoundStyleE2EEESH_S1J_JEEENS4_5SM1004TMEM4LOAD26SM100_TMEM_LOAD_16dp256b2xESZ_NS10_INS11_ILi1ELi4ELi3EEES14_NSS_INS5_IJS15_SF_EEENS5_IJSF_SB_EEEEEEENS4_17SM75_U32x4_LDSM_NENS4_14SM90_TMA_STOREES1Y_NS4_17SM90_U32x4_STSM_NENS4_39AutoVectorizingCopyWithAssumedAlignmentILi128EEEEEEvvEEEEvNT_6ParamsE) ;  /* 0xffffff8c02807950 */ /* 0x000fea0003c3ffff */
.L_x_158:
[----:B------:R-:W-:-:S00]  /*7200*/  BRA `(.L_x_158) ;  /* 0xfffffffc00fc7947 */ /* 0x000fc0000383ffff */
[----:B------:R-:W-:-:S00]  /*7210*/  NOP ;  /* 0x0000000000007918 */ /* 0x000fc00000000000 */
        /* <DEDUP_REMOVED lines=14> */
.L_x_159:


//--------------------- .nv.global.init           --------------------------
	.section	.nv.global.init,"aw",@progbits
.nv.global.init:
	.type		$str$27,@object
	.size		$str$27,($str$28 - $str$27)
$str$27:
        /*0000*/ 	.byte	0x28, 0x61, 0x64, 0x64, 0x72, 0x65, 0x73, 0x73, 0x20, 0x26, 0x20, 0x6d, 0x61, 0x73, 0x6b, 0x29
        /*0010*/ 	.byte	0x20, 0x3d, 0x3d, 0x20, 0x30, 0x00
	.type		$str$28,@object
	.size		$str$28,($str$26 - $str$28)
$str$28:
        /*0016*/ 	.byte	0x2f, 0x74, 0x6d, 0x70, 0x2f, 0x63, 0x75, 0x74, 0x6c, 0x61, 0x73, 0x73, 0x5f, 0x73, 0x77, 0x65
        /*0026*/ 	.byte	0x65, 0x70, 0x5f, 0x73, 0x72, 0x63, 0x2f, 0x69, 0x6e, 0x63, 0x6c, 0x75, 0x64, 0x65, 0x2f, 0x63
        /*0036*/ 	.byte	0x75, 0x74, 0x65, 0x2f, 0x70, 0x6f, 0x69, 0x6e, 0x74, 0x65, 0x72, 0x5f, 0x66, 0x6c, 0x61, 0x67
        /*0046*/ 	.byte	0x67, 0x65, 0x64, 0x2e, 0x68, 0x70, 0x70, 0x00
	.type		$str$26,@object
	.size		$str$26,($str$25 - $str$26)
$str$26:
        /*004e*/ 	.byte	0x2f, 0x74, 0x6d, 0x70, 0x2f, 0x63, 0x75, 0x74, 0x6c, 0x61, 0x73, 0x73, 0x5f, 0x73, 0x77, 0x65
        /*005e*/ 	.byte	0x65, 0x70, 0x5f, 0x73, 0x72, 0x63, 0x2f, 0x69, 0x6e, 0x63, 0x6c, 0x75, 0x64, 0x65, 0x2f, 0x63
        /*006e*/ 	.byte	0x75, 0x74, 0x65, 0x2f, 0x61, 0x74, 0x6f, 0x6d, 0x2f, 0x63, 0x6f, 0x70, 0x79, 0x5f, 0x74, 0x72
        /*007e*/ 	.byte	0x61, 0x69, 0x74, 0x73, 0x5f, 0x73, 0x6d, 0x31, 0x30, 0x30, 0x2e, 0x68, 0x70, 0x70, 0x00
	.type		$str$25,@object
	.size		$str$25,(__unnamed_1 - $str$25)
$str$25:
        /*008d*/ 	.byte	0x28, 0x28, 0x75, 0x69, 0x6e, 0x74, 0x33, 0x32, 0x5f, 0x74, 0x28, 0x74, 0x68, 0x72, 0x65, 0x61
        /*009d*/ 	.byte	0x64, 0x49, 0x64, 0x78, 0x2e, 0x78, 0x29, 0x20, 0x2f, 0x20, 0x33, 0x32, 0x29, 0x20, 0x25, 0x20
        /*00ad*/ 	.byte	0x34, 0x29, 0x20, 0x3d, 0x3d, 0x20, 0x28, 0x28, 0x28, 0x74, 0x6d, 0x65, 0x6d, 0x5f, 0x61, 0x64
        /*00bd*/ 	.byte	0x64, 0x72, 0x20, 0x3e, 0x3e, 0x20, 0x31, 0x36, 0x29, 0x20, 0x2f, 0x20, 0x33, 0x32, 0x29, 0x20
        /*00cd*/ 	.byte	0x25, 0x20, 0x34, 0x29, 0x00
	.type		__unnamed_1,@object
	.size		__unnamed_1,(__unnamed_2 - __unnamed_1)
__unnamed_1:
        /*00d2*/ 	.byte	0x61, 0x75, 0x74, 0x6f, 0x20, 0x63, 0x75, 0x74, 0x65, 0x3a, 0x3a, 0x61, 0x73, 0x5f, 0x70, 0x6f
        /* <DEDUP_REMOVED lines=24> */
        /*0262*/ 	.byte	0x30, 0x32, 0x34, 0x3e, 0x3e, 0x3e, 0x3e, 0x5d, 0x00
	.type		__unnamed_2,@object
	.size		__unnamed_2,(.L_2 - __unnamed_2)
__unnamed_2:
        /* <DEDUP_REMOVED lines=42> */
        /*050b*/ 	.byte	0x3e, 0x5d, 0x00
.L_2:


//--------------------- .nv.shared._ZN7cutlass13device_kernelINS_4gemm6kernel13GemmUniversalIN4cute5tupleIJiiiiEEENS1_10collective13CollectiveMmaINS1_35MainloopSm100TmaUmmaWarpSpecializedILi11ELi2ELi4ENS5_IJNS4_1CILi1EEESB_SB_EEEEENS5_IJNSA_ILi64EEENSA_ILi16EEENSA_ILi128EEEEEENS_10bfloat16_tENS5_IJlSB_lEEESI_SJ_NS4_8TiledMMAINS4_8MMA_AtomIJNS4_20SM100_MMA_F16BF16_SSISI_SI_fLi64ELi16ELNS4_4UMMA5MajorE0ELSO_0ELNSN_7ScaleInE0ELSP_0EEEEEENS4_6LayoutISC_NS5_IJNSA_ILi0EEEST_ST_EEEEENS5_IJNS4_10UnderscoreESW_SW_EEEEENS4_13SM90_TMA_LOADENS4_14ComposedLayoutINS4_7SwizzleILi3ELi4ELi3EEENS4_18smem_ptr_flag_bitsILi16EEENSS_INS5_IJNSA_ILi8EEESE_EEENS5_IJSE_SB_EEEEEEEvNS4_8identityESZ_S19_vS1A_EENS_8epilogue10collective18CollectiveEpilogueINS1C_23Sm100TmaWarpSpecializedILi2ELi1ELi8ELb1ELb0EEEJSH_NS5_IJNSS_ISE_SB_EENSS_ISF_SB_EEEEESI_SJ_SI_SJ_NS1C_6fusion15FusionCallbacksIS1G_NS1K_17LinearCombinationISI_fSI_fLNS_15FloatRoundStyleE2EEESH_S1J_JEEENS4_5SM1004TMEM4LOAD26SM100_TMEM_LOAD_16dp256b2xESZ_NS10_INS11_ILi1ELi4ELi3EEES14_NSS_INS5_IJS15_SF_EEENS5_IJSF_SB_EEEEEEENS4_17SM75_U32x4_LDSM_NENS4_14SM90_TMA_STOREES1Y_NS4_17SM90_U32x4_STSM_NENS4_39AutoVectorizingCopyWithAssumedAlignmentILi128EEEEEEvvEEEEvNT_6ParamsE --------------------------
	.section	.nv.shared._ZN7cutlass13device_kernelINS_4gemm6kernel13GemmUniversalIN4cute5tupleIJiiiiEEENS1_10collective13CollectiveMmaINS1_35MainloopSm100TmaUmmaWarpSpecializedILi11ELi2ELi4ENS5_IJNS4_1CILi1EEESB_SB_EEEEENS5_IJNSA_ILi64EEENSA_ILi16EEENSA_ILi128EEEEEENS_10bfloat16_tENS5_IJlSB_lEEESI_SJ_NS4_8TiledMMAINS4_8MMA_AtomIJNS4_20SM100_MMA_F16BF16_SSISI_SI_fLi64ELi16ELNS4_4UMMA5MajorE0ELSO_0ELNSN_7ScaleInE0ELSP_0EEEEEENS4_6LayoutISC_NS5_IJNSA_ILi0EEEST_ST_EEEEENS5_IJNS4_10UnderscoreESW_SW_EEEEENS4_13SM90_TMA_LOADENS4_14ComposedLayoutINS4_7SwizzleILi3ELi4ELi3EEENS4_18smem_ptr_flag_bitsILi16EEENSS_INS5_IJNSA_ILi8EEESE_EEENS5_IJSE_SB_EEEEEEEvNS4_8identityESZ_S19_vS1A_EENS_8epilogue10collective18CollectiveEpilogueINS1C_23Sm100TmaWarpSpecializedILi2ELi1ELi8ELb1ELb0EEEJSH_NS5_IJNSS_ISE_SB_EENSS_ISF_SB_EEEEESI_SJ_SI_SJ_NS1C_6fusion15FusionCallbacksIS1G_NS1K_17LinearCombinationISI_fSI_fLNS_15FloatRoundStyleE2EEESH_S1J_JEEENS4_5SM1004TMEM4LOAD26SM100_TMEM_LOAD_16dp256b2xESZ_NS10_INS11_ILi1ELi4ELi3EEES14_NSS_INS5_IJS15_SF_EEENS5_IJSF_SB_EEEEEEENS4_17SM75_U32x4_LDSM_NENS4_14SM90_TMA_STOREES1Y_NS4_17SM90_U32x4_STSM_NENS4_39AutoVectorizingCopyWithAssumedAlignmentILi128EEEEEEvvEEEEvNT_6ParamsE,"aw",@nobits
	.sectionflags	@""
	.align	16
	.zero		1024


//--------------------- .nv.shared.reserved.0     --------------------------
	.section	.nv.shared.reserved.0,"aw",@nobits
	.weak		__nv_reservedSMEM_offset_0_alias
	.size		__nv_reservedSMEM_offset_0_alias, 0, 64
	.other		__nv_reservedSMEM_offset_0_alias,@"STO_CUDA_RESERVED_SHARED STV_DEFAULT"
__nv_reservedSMEM_offset_0_alias:
	.zero		0
.nv.shared.reserved.0:
	.zero		64
	.weak		__nv_reservedSMEM_tcgen05_partition
	.type		__nv_reservedSMEM_tcgen05_partition,@object
	.size		__nv_reservedSMEM_tcgen05_partition,(.L_0 - __nv_reservedSMEM_tcgen05_partition)
__nv_reservedSMEM_tcgen05_partition:
	.zero		32
.L_0:


//--------------------- .nv.global                --------------------------
	.section	.nv.global,"aw",@nobits
.nv.global:
	.type		_ZN40_INTERNAL_639c8843_4_k_cu_33b591d3_145864cute1_E,@object
	.size		_ZN40_INTERNAL_639c8843_4_k_cu_33b591d3_145864cute1_E,(_ZN40_INTERNAL_639c8843_4_k_cu_33b591d3_145864cuda3std3__45__cpo6cbeginE - _ZN40_INTERNAL_639c8843_4_k_cu_33b591d3_145864cute1_E)
_ZN40_INTERNAL_639c8843_4_k_cu_33b591d3_145864cute1_E:
	.zero		1
	.type		_ZN40_INTERNAL_639c8843_4_k_cu_33b591d3_145864cuda3std3__45__cpo6cbeginE,@object
	.size		_ZN40_INTERNAL_639c8843_4_k_cu_33b591d3_145864cuda3std3__45__cpo6cbeginE,(_ZN40_INTERNAL_639c8843_4_k_cu_33b591d3_145864cuda3std3__48in_placeE - _ZN40_INTERNAL_639c8843_4_k_cu_33b591d3_145864cuda3std3__45__cpo6cbeginE)
_ZN40_INTERNAL_639c8843_4_k_cu_33b591d3_145864cuda3std3__45__cpo6cbeginE:
	.zero		1
	.type		_ZN40_INTERNAL_639c8843_4_k_cu_33b591d3_145864cuda3std3__48in_placeE,@object
	.size		_ZN40_INTERNAL_639c8843_4_k_cu_33b591d3_145864cuda3std3__48in_placeE,(_ZN40_INTERNAL_639c8843_4_k_cu_33b591d3_145864cuda3std6ranges3__45__cpo9iter_moveE - _ZN40_INTERNAL_639c8843_4_k_cu_33b591d3_145864cuda3std3__48in_placeE)
_ZN40_INTERNAL_639c8843_4_k_cu_33b591d3_145864cuda3std3__48in_placeE:
	.zero		1
	.type		_ZN40_INTERNAL_639c8843_4_k_cu_33b591d3_145864cuda3std6ranges3__45__cpo9iter_moveE,@object
	.size		_ZN40_INTERNAL_639c8843_4_k_cu_33b591d3_145864cuda3std6ranges3__45__cpo9iter_moveE,(_ZN40_INTERNAL_639c8843_4_k_cu_33b591d3_145864cuda3std3__45__cpo5beginE - _ZN40_INTERNAL_639c8843_4_k_cu_33b591d3_145864cuda3std6ranges3__45__cpo9iter_moveE)
_ZN40_INTERNAL_639c8843_4_k_cu_33b591d3_145864cuda3std6ranges3__45__cpo9iter_moveE:
	.zero		1
	.type		_ZN40_INTERNAL_639c8843_4_k_cu_33b591d3_145864cuda3std3__45__cpo5beginE,@object
	.size		_ZN40_INTERNAL_639c8843_4_k_cu_33b591d3_145864cuda3std3__45__cpo5beginE,(_ZN40_INTERNAL_639c8843_4_k_cu_33b591d3_145864cuda3std3__442_GLOBAL__N__639c8843_4_k_cu_33b591d3_145866ignoreE - _ZN40_INTERNAL_639c8843_4_k_cu_33b591d3_145864cuda3std3__45__cpo5beginE)
_ZN40_INTERNAL_639c8843_4_k_cu_33b591d3_145864cuda3std3__45__cpo5beginE:
	.zero		1
	.type		_ZN40_INTERNAL_639c8843_4_k_cu_33b591d3_145864cuda3std3__442_GLOBAL__N__639c8843_4_k_cu_33b591d3_145866ignoreE,@object
	.size		_ZN40_INTERNAL_639c8843_4_k_cu_33b591d3_145864cuda3std3__442_GLOBAL__N__639c8843_4_k_cu_33b591d3_145866ignoreE,(_ZN40_INTERNAL_639c8843_4_k_cu_33b591d3_145864cute7productE - _ZN40_INTERNAL_639c8843_4_k_cu_33b591d3_145864cuda3std3__442_GLOBAL__N__639c8843_4_k_cu_33b591d3_145866ignoreE)
_ZN40_INTERNAL_639c8843_4_k_cu_33b591d3_145864cuda3std3__442_GLOBAL__N__639c8843_4_k_cu_33b591d3_145866ignoreE:
	.zero		1
	.type		_ZN40_INTERNAL_639c8843_4_k_cu_33b591d3_145864cute7productE,@object
	.size		_ZN40_INTERNAL_639c8843_4_k_cu_33b591d3_145864cute7productE,(_ZN40_INTERNAL_639c8843_4_k_cu_33b591d3_145864cuda3std3__45__cpo3endE - _ZN40_INTERNAL_639c8843_4_k_cu_33b591d3_145864cute7productE)
_ZN40_INTERNAL_639c8843_4_k_cu_33b591d3_145864cute7productE:
	.zero		1
	.type		_ZN40_INTERNAL_639c8843_4_k_cu_33b591d3_145864cuda3std3__45__cpo3endE,@object
	.size		_ZN40_INTERNAL_639c8843_4_k_cu_33b591d3_145864cuda3std3__45__cpo3endE,(_ZN40_INTERNAL_639c8843_4_k_cu_33b591d3_145864cuda3std3__419piecewise_constructE - _ZN40_INTERNAL_639c8843_4_k_cu_33b591d3_145864cuda3std3__45__cpo3endE)
_ZN40_INTERNAL_639c8843_4_k_cu_33b591d3_145864cuda3std3__45__cpo3endE:
	.zero		1
	.type		_ZN40_INTERNAL_639c8843_4_k_cu_33b591d3_145864cuda3std3__419piecewise_constructE,@object
	.size		_ZN40_INTERNAL_639c8843_4_k_cu_33b591d3_145864cuda3std3__419piecewise_constructE,(_ZN40_INTERNAL_639c8843_4_k_cu_33b591d3_145864cuda3std3__45__cpo4cendE - _ZN40_INTERNAL_639c8843_4_k_cu_33b591d3_145864cuda3std3__419piecewise_constructE)
_ZN40_INTERNAL_639c8843_4_k_cu_33b591d3_145864cuda3std3__419piecewise_constructE:
	.zero		1
	.type		_ZN40_INTERNAL_639c8843_4_k_cu_33b591d3_145864cuda3std3__45__cpo4cendE,@object
	.size		_ZN40_INTERNAL_639c8843_4_k_cu_33b591d3_145864cuda3std3__45__cpo4cendE,(_ZN40_INTERNAL_639c8843_4_k_cu_33b591d3_145864cuda3std6ranges3__45__cpo4swapE - _ZN40_INTERNAL_639c8843_4_k_cu_33b591d3_145864cuda3std3__45__cpo4cendE)
_ZN40_INTERNAL_639c8843_4_k_cu_33b591d3_145864cuda3std3__45__cpo4cendE:
	.zero		1
	.type		_ZN40_INTERNAL_639c8843_4_k_cu_33b591d3_145864cuda3std6ranges3__45__cpo4swapE,@object
	.size		_ZN40_INTERNAL_639c8843_4_k_cu_33b591d3_145864cuda3std6ranges3__45__cpo4swapE,(.L_10 - _ZN40_INTERNAL_639c8843_4_k_cu_33b591d3_145864cuda3std6ranges3__45__cpo4swapE)
_ZN40_INTERNAL_639c8843_4_k_cu_33b591d3_145864cuda3std6ranges3__45__cpo4swapE:
	.zero		1
.L_10:


//--------------------- .nv.constant0._ZN7cutlass13device_kernelINS_4gemm6kernel13GemmUniversalIN4cute5tupleIJiiiiEEENS1_10collective13CollectiveMmaINS1_35MainloopSm100TmaUmmaWarpSpecializedILi11ELi2ELi4ENS5_IJNS4_1CILi1EEESB_SB_EEEEENS5_IJNSA_ILi64EEENSA_ILi16EEENSA_ILi128EEEEEENS_10bfloat16_tENS5_IJlSB_lEEESI_SJ_NS4_8TiledMMAINS4_8MMA_AtomIJNS4_20SM100_MMA_F16BF16_SSISI_SI_fLi64ELi16ELNS4_4UMMA5MajorE0ELSO_0ELNSN_7ScaleInE0ELSP_0EEEEEENS4_6LayoutISC_NS5_IJNSA_ILi0EEEST_ST_EEEEENS5_IJNS4_10UnderscoreESW_SW_EEEEENS4_13SM90_TMA_LOADENS4_14ComposedLayoutINS4_7SwizzleILi3ELi4ELi3EEENS4_18smem_ptr_flag_bitsILi16EEENSS_INS5_IJNSA_ILi8EEESE_EEENS5_IJSE_SB_EEEEEEEvNS4_8identityESZ_S19_vS1A_EENS_8epilogue10collective18CollectiveEpilogueINS1C_23Sm100TmaWarpSpecializedILi2ELi1ELi8ELb1ELb0EEEJSH_NS5_IJNSS_ISE_SB_EENSS_ISF_SB_EEEEESI_SJ_SI_SJ_NS1C_6fusion15FusionCallbacksIS1G_NS1K_17LinearCombinationISI_fSI_fLNS_15FloatRoundStyleE2EEESH_S1J_JEEENS4_5SM1004TMEM4LOAD26SM100_TMEM_LOAD_16dp256b2xESZ_NS10_INS11_ILi1ELi4ELi3EEES14_NSS_INS5_IJS15_SF_EEENS5_IJSF_SB_EEEEEEENS4_17SM75_U32x4_LDSM_NENS4_14SM90_TMA_STOREES1Y_NS4_17SM90_U32x4_STSM_NENS4_39AutoVectorizingCopyWithAssumedAlignmentILi128EEEEEEvvEEEEvNT_6ParamsE --------------------------
	.section	.nv.constant0._ZN7cutlass13device_kernelINS_4gemm6kernel13GemmUniversalIN4cute5tupleIJiiiiEEENS1_10collective13CollectiveMmaINS1_35MainloopSm100TmaUmmaWarpSpecializedILi11ELi2ELi4ENS5_IJNS4_1CILi1EEESB_SB_EEEEENS5_IJNSA_ILi64EEENSA_ILi16EEENSA_ILi128EEEEEENS_10bfloat16_tENS5_IJlSB_lEEESI_SJ_NS4_8TiledMMAINS4_8MMA_AtomIJNS4_20SM100_MMA_F16BF16_SSISI_SI_fLi64ELi16ELNS4_4UMMA5MajorE0ELSO_0ELNSN_7ScaleInE0ELSP_0EEEEEENS4_6LayoutISC_NS5_IJNSA_ILi0EEEST_ST_EEEEENS5_IJNS4_10UnderscoreESW_SW_EEEEENS4_13SM90_TMA_LOADENS4_14ComposedLayoutINS4_7SwizzleILi3ELi4ELi3EEENS4_18smem_ptr_flag_bitsILi16EEENSS_INS5_IJNSA_ILi8EEESE_EEENS5_IJSE_SB_EEEEEEEvNS4_8identityESZ_S19_vS1A_EENS_8epilogue10collective18CollectiveEpilogueINS1C_23Sm100TmaWarpSpecializedILi2ELi1ELi8ELb1ELb0EEEJSH_NS5_IJNSS_ISE_SB_EENSS_ISF_SB_EEEEESI_SJ_SI_SJ_NS1C_6fusion15FusionCallbacksIS1G_NS1K_17LinearCombinationISI_fSI_fLNS_15FloatRoundStyleE2EEESH_S1J_JEEENS4_5SM1004TMEM4LOAD26SM100_TMEM_LOAD_16dp256b2xESZ_NS10_INS11_ILi1ELi4ELi3EEES14_NSS_INS5_IJS15_SF_EEENS5_IJSF_SB_EEEEEEENS4_17SM75_U32x4_LDSM_NENS4_14SM90_TMA_STOREES1Y_NS4_17SM90_U32x4_STSM_NENS4_39AutoVectorizingCopyWithAssumedAlignmentILi128EEEEEEvvEEEEvNT_6ParamsE,"a",@progbits
	.sectionflags	@""
	.align	4
.nv.constant0._ZN7cutlass13device_kernelINS_4gemm6kernel13GemmUniversalIN4cute5tupleIJiiiiEEENS1_10collective13CollectiveMmaINS1_35MainloopSm100TmaUmmaWarpSpecializedILi11ELi2ELi4ENS5_IJNS4_1CILi1EEESB_SB_EEEEENS5_IJNSA_ILi64EEENSA_ILi16EEENSA_ILi128EEEEEENS_10bfloat16_tENS5_IJlSB_lEEESI_SJ_NS4_8TiledMMAINS4_8MMA_AtomIJNS4_20SM100_MMA_F16BF16_SSISI_SI_fLi64ELi16ELNS4_4UMMA5MajorE0ELSO_0ELNSN_7ScaleInE0ELSP_0EEEEEENS4_6LayoutISC_NS5_IJNSA_ILi0EEEST_ST_EEEEENS5_IJNS4_10UnderscoreESW_SW_EEEEENS4_13SM90_TMA_LOADENS4_14ComposedLayoutINS4_7SwizzleILi3ELi4ELi3EEENS4_18smem_ptr_flag_bitsILi16EEENSS_INS5_IJNSA_ILi8EEESE_EEENS5_IJSE_SB_EEEEEEEvNS4_8identityESZ_S19_vS1A_EENS_8epilogue10collective18CollectiveEpilogueINS1C_23Sm100TmaWarpSpecializedILi2ELi1ELi8ELb1ELb0EEEJSH_NS5_IJNSS_ISE_SB_EENSS_ISF_SB_EEEEESI_SJ_SI_SJ_NS1C_6fusion15FusionCallbacksIS1G_NS1K_17LinearCombinationISI_fSI_fLNS_15FloatRoundStyleE2EEESH_S1J_JEEENS4_5SM1004TMEM4LOAD26SM100_TMEM_LOAD_16dp256b2xESZ_NS10_INS11_ILi1ELi4ELi3EEES14_NSS_INS5_IJS15_SF_EEENS5_IJSF_SB_EEEEEEENS4_17SM75_U32x4_LDSM_NENS4_14SM90_TMA_STOREES1Y_NS4_17SM90_U32x4_STSM_NENS4_39AutoVectorizingCopyWithAssumedAlignmentILi128EEEEEEvvEEEEvNT_6ParamsE:
	.zero		2944


//--------------------- SYMBOLS --------------------------

	.type		.nv.reservedSmem.offset0,@object
	.size		.nv.reservedSmem.offset0,0x4
	.type		.nv.reservedSmem.cap,@object
	.size		.nv.reservedSmem.cap,0x4
	.type		__assertfail,@function
